def matmul_kernel(
    a_ptr,
    b_ptr,
    c_ptr,
    M,
    N,
    K,
    stride_am,
    stride_ak,
    stride_bk,
    stride_bn,
    stride_cm,
    stride_cn,
    BLOCK_M: tl.constexpr,
    BLOCK_N: tl.constexpr,
    BLOCK_K: tl.constexpr,
    GROUP_M: tl.constexpr,
):
    pid = tl.program_id(axis=0)
    num_pid_m = tl.cdiv(M, BLOCK_M)
    num_pid_n = tl.cdiv(N, BLOCK_N)
    num_pid_in_group = GROUP_M * num_pid_n
    group_id = pid // num_pid_in_group
    first_pid_m = group_id * GROUP_M
    group_size_m = min(num_pid_m - first_pid_m, GROUP_M)
    pid_m = first_pid_m + ((pid % num_pid_in_group) % group_size_m)
    pid_n = (pid % num_pid_in_group) // group_size_m

    offs_am = (pid_m * BLOCK_M + tl.arange(0, BLOCK_M)) % M
    offs_bn = (pid_n * BLOCK_N + tl.arange(0, BLOCK_N)) % N
    offs_k = tl.arange(0, BLOCK_K)
    a_ptrs = a_ptr + offs_am[:, None] * stride_am + offs_k[None, :] * stride_ak
    b_ptrs = b_ptr + offs_k[:, None] * stride_bk + offs_bn[None, :] * stride_bn

    acc = tl.zeros((BLOCK_M, BLOCK_N), dtype=tl.float32)
    for kk in range(0, tl.cdiv(K, BLOCK_K)):
        a = tl.load(a_ptrs, mask=offs_k[None, :] < K - kk * BLOCK_K, other=0.0)
        b = tl.load(b_ptrs, mask=offs_k[:, None] < K - kk * BLOCK_K, other=0.0)
        acc = tl.dot(a, b, acc)
        a_ptrs += BLOCK_K * stride_ak
        b_ptrs += BLOCK_K * stride_bk

    c = acc.to(c_ptr.dtype.element_ty)
    offs_cm = pid_m * BLOCK_M + tl.arange(0, BLOCK_M)
    offs_cn = pid_n * BLOCK_N + tl.arange(0, BLOCK_N)
    c_ptrs = c_ptr + offs_cm[:, None] * stride_cm + offs_cn[None, :] * stride_cn
    mask = (offs_cm[:, None] < M) & (offs_cn[None, :] < N)
    tl.store(c_ptrs, c, mask=mask)

# config = {"BLOCK_K": 32, "BLOCK_M": 512, "BLOCK_N": 128, "GROUP_M": 8, "arch": "sm_100", "dtype": "fp8e4m3", "num_ctas": 1, "num_stages": 3, "num_warps": 16}
# arch = sm_100


// ===== COMPILED SASS (sm_100a) =====

	.target	sm_100a

	.elftype	@"ET_EXEC"


//--------------------- .note.nv.tkinfo           --------------------------
	.section	.note.nv.tkinfo,"",@"SHT_NOTE"
	.sectionflags	@"SHF_NOTE_NV_TKINFO"
	.tkinfo
        /*0018*/ 	.word	0x00000081
        /*0030*/ 	.string	""
        /*0030*/ 	.string	"ptxas-blackwell"
        /*0030*/ 	.string	"Cuda compilation tools, release 12.9, V12.9.86"
        /*0030*/ 	.string	"Build cuda_12.9.r12.9/compiler.36037853_0"
        /*0030*/ 	.string	"-v  -suppress-debug-info  -lineinfo  -arch sm_100a "



//--------------------- .note.nv.cuver            --------------------------
	.section	.note.nv.cuver,"",@"SHT_NOTE"
	.sectionflags	@"SHF_NOTE_NV_CUVER"
        /*0018*/ 	.short	0x0001
        /*001a*/ 	.short	0x0064
        /*001c*/ 	.short	0x0001
        /*001e*/ 	.short	0x0000
        /*0020*/ 	.short	0x0001
        /*0022*/ 	.short	0x0000


//--------------------- .nv.info                  --------------------------
	.section	.nv.info,"",@"SHT_CUDA_INFO"
	.align	4


	//----- nvinfo : EIATTR_REGCOUNT
	.align		4
        /*0000*/ 	.byte	0x04, 0x2f
        /*0002*/ 	.short	(.L_1 - .L_0)
	.align		4
.L_0:
        /*0004*/ 	.word	index@(matmul_kernel)
        /*0008*/ 	.word	0x00000020


	//----- nvinfo : EIATTR_FRAME_SIZE
	.align		4
.L_1:
        /*000c*/ 	.byte	0x04, 0x11
        /*000e*/ 	.short	(.L_3 - .L_2)
	.align		4
.L_2:
        /*0010*/ 	.word	index@(matmul_kernel)
        /*0014*/ 	.word	0x00000710


	//----- nvinfo : EIATTR_MIN_STACK_SIZE
	.align		4
.L_3:
        /*0018*/ 	.byte	0x04, 0x12
        /*001a*/ 	.short	(.L_5 - .L_4)
	.align		4
.L_4:
        /*001c*/ 	.word	index@(matmul_kernel)
        /*0020*/ 	.word	0x00000710
.L_5:


//--------------------- .nv.info.matmul_kernel    --------------------------
	.section	.nv.info.matmul_kernel,"",@"SHT_CUDA_INFO"
	.sectionflags	@""
	.align	4


	//----- nvinfo : EIATTR_CUDA_API_VERSION
	.align		4
        /*0000*/ 	.byte	0x04, 0x37
        /*0002*/ 	.short	(.L_7 - .L_6)
.L_6:
        /*0004*/ 	.word	0x00000081


	//----- nvinfo : EIATTR_KPARAM_INFO
	.align		4
.L_7:
        /*0008*/ 	.byte	0x04, 0x17
        /*000a*/ 	.short	(.L_9 - .L_8)
.L_8:
        /*000c*/ 	.word	0x00000000
        /*0010*/ 	.short	0x000d
        /*0012*/ 	.short	0x0048
        /*0014*/ 	.byte	0x00, 0xf4, 0x21, 0x00


	//----- nvinfo : EIATTR_KPARAM_INFO
	.align		4
.L_9:
        /*0018*/ 	.byte	0x04, 0x17
        /*001a*/ 	.short	(.L_11 - .L_10)
.L_10:
        /*001c*/ 	.word	0x00000000
        /*0020*/ 	.short	0x000c
        /*0022*/ 	.short	0x0040
        /*0024*/ 	.byte	0x00, 0xf4, 0x21, 0x00


	//----- nvinfo : EIATTR_KPARAM_INFO
	.align		4
.L_11:
        /*0028*/ 	.byte	0x04, 0x17
        /*002a*/ 	.short	(.L_13 - .L_12)
.L_12:
        /*002c*/ 	.word	0x00000000
        /*0030*/ 	.short	0x000b
        /*0032*/ 	.short	0x0038
        /*0034*/ 	.byte	0x00, 0xf0, 0x11, 0x00


	//----- nvinfo : EIATTR_KPARAM_INFO
	.align		4
.L_13:
        /*0038*/ 	.byte	0x04, 0x17
        /*003a*/ 	.short	(.L_15 - .L_14)
.L_14:
        /*003c*/ 	.word	0x00000000
        /*0040*/ 	.short	0x000a
        /*0042*/ 	.short	0x0034
        /*0044*/ 	.byte	0x00, 0xf0, 0x11, 0x00


	//----- nvinfo : EIATTR_KPARAM_INFO
	.align		4
.L_15:
        /*0048*/ 	.byte	0x04, 0x17
        /*004a*/ 	.short	(.L_17 - .L_16)
.L_16:
        /*004c*/ 	.word	0x00000000
        /*0050*/ 	.short	0x0009
        /*0052*/ 	.short	0x0030
        /*0054*/ 	.byte	0x00, 0xf0, 0x11, 0x00


	//----- nvinfo : EIATTR_KPARAM_INFO
	.align		4
.L_17:
        /*0058*/ 	.byte	0x04, 0x17
        /*005a*/ 	.short	(.L_19 - .L_18)
.L_18:
        /*005c*/ 	.word	0x00000000
        /*0060*/ 	.short	0x0008
        /*0062*/ 	.short	0x002c
        /*0064*/ 	.byte	0x00, 0xf0, 0x11, 0x00


	//----- nvinfo : EIATTR_KPARAM_INFO
	.align		4
.L_19:
        /*0068*/ 	.byte	0x04, 0x17
        /*006a*/ 	.short	(.L_21 - .L_20)
.L_20:
        /*006c*/ 	.word	0x00000000
        /*0070*/ 	.short	0x0007
        /*0072*/ 	.short	0x0028
        /*0074*/ 	.byte	0x00, 0xf0, 0x11, 0x00


	//----- nvinfo : EIATTR_KPARAM_INFO
	.align		4
.L_21:
        /*0078*/ 	.byte	0x04, 0x17
        /*007a*/ 	.short	(.L_23 - .L_22)
.L_22:
        /*007c*/ 	.word	0x00000000
        /*0080*/ 	.short	0x0006
        /*0082*/ 	.short	0x0024
        /*0084*/ 	.byte	0x00, 0xf0, 0x11, 0x00


	//----- nvinfo : EIATTR_KPARAM_INFO
	.align		4
.L_23:
        /*0088*/ 	.byte	0x04, 0x17
        /*008a*/ 	.short	(.L_25 - .L_24)
.L_24:
        /*008c*/ 	.word	0x00000000
        /*0090*/ 	.short	0x0005
        /*0092*/ 	.short	0x0020
        /*0094*/ 	.byte	0x00, 0xf0, 0x11, 0x00


	//----- nvinfo : EIATTR_KPARAM_INFO
	.align		4
.L_25:
        /*0098*/ 	.byte	0x04, 0x17
        /*009a*/ 	.short	(.L_27 - .L_26)
.L_26:
        /*009c*/ 	.word	0x00000000
        /*00a0*/ 	.short	0x0004
        /*00a2*/ 	.short	0x001c
        /*00a4*/ 	.byte	0x00, 0xf0, 0x11, 0x00


	//----- nvinfo : EIATTR_KPARAM_INFO
	.align		4
.L_27:
        /*00a8*/ 	.byte	0x04, 0x17
        /*00aa*/ 	.short	(.L_29 - .L_28)
.L_28:
        /*00ac*/ 	.word	0x00000000
        /*00b0*/ 	.short	0x0003
        /*00b2*/ 	.short	0x0018
        /*00b4*/ 	.byte	0x00, 0xf0, 0x11, 0x00


	//----- nvinfo : EIATTR_KPARAM_INFO
	.align		4
.L_29:
        /*00b8*/ 	.byte	0x04, 0x17
        /*00ba*/ 	.short	(.L_31 - .L_30)
.L_30:
        /*00bc*/ 	.word	0x00000000
        /*00c0*/ 	.short	0x0002
        /*00c2*/ 	.short	0x0010
        /*00c4*/ 	.byte	0x00, 0xf4, 0x21, 0x00


	//----- nvinfo : EIATTR_KPARAM_INFO
	.align		4
.L_31:
        /*00c8*/ 	.byte	0x04, 0x17
        /*00ca*/ 	.short	(.L_33 - .L_32)
.L_32:
        /*00cc*/ 	.word	0x00000000
        /*00d0*/ 	.short	0x0001
        /*00d2*/ 	.short	0x0008
        /*00d4*/ 	.byte	0x00, 0xf4, 0x21, 0x00


	//----- nvinfo : EIATTR_KPARAM_INFO
	.align		4
.L_33:
        /*00d8*/ 	.byte	0x04, 0x17
        /*00da*/ 	.short	(.L_35 - .L_34)
.L_34:
        /*00dc*/ 	.word	0x00000000
        /*00e0*/ 	.short	0x0000
        /*00e2*/ 	.short	0x0000
        /*00e4*/ 	.byte	0x00, 0xf4, 0x21, 0x00


	//----- nvinfo : EIATTR_SPARSE_MMA_MASK
	.align		4
.L_35:
        /*00e8*/ 	.byte	0x03, 0x50
        /*00ea*/ 	.short	0x0000


	//----- nvinfo : EIATTR_MAXREG_COUNT
	.align		4
        /*00ec*/ 	.byte	0x03, 0x1b
        /*00ee*/ 	.short	0x0080


	//----- nvinfo : EIATTR_NUM_BARRIERS
	.align		4
        /*00f0*/ 	.byte	0x02, 0x4c
        /*00f2*/ 	.byte	0x01
	.zero		1


	//----- nvinfo : EIATTR_ANNOTATIONS
	.align		4
        /*00f4*/ 	.byte	0x04, 0x55
        /*00f6*/ 	.short	(.L_37 - .L_36)


	//   ....[0]....
.L_36:
        /*00f8*/ 	.word	0x00000001
        /*00fc*/ 	.byte	0x50, 0x00, 0x00, 0x00, 0x01, 0x00, 0x00, 0x00, 0x90, 0x00, 0x00, 0x00, 0x01, 0x00, 0x00, 0x00
        /* <DEDUP_REMOVED lines=681> */
        /*2b9c*/ 	.byte	0x00, 0xa5, 0x00, 0x00, 0x01, 0x00, 0x00, 0x00, 0xf0, 0xb5, 0x00, 0x00


	//----- nvinfo : EIATTR_VRC_CTA_INIT_COUNT
	.align		4
.L_37:
        /*2ba8*/ 	.byte	0x02, 0x4a
	.zero		1
	.zero		1


	//----- nvinfo : EIATTR_EXIT_INSTR_OFFSETS
	.align		4
        /*2bac*/ 	.byte	0x04, 0x1c
        /*2bae*/ 	.short	(.L_39 - .L_38)


	//   ....[0]....
.L_38:
        /*2bb0*/ 	.word	0x0000db80


	//   ....[1]....
        /*2bb4*/ 	.word	0x0000dba0


	//----- nvinfo : EIATTR_REQNTID
	.align		4
.L_39:
        /*2bb8*/ 	.byte	0x04, 0x10
        /*2bba*/ 	.short	(.L_41 - .L_40)
.L_40:
        /*2bbc*/ 	.word	0x00000200
        /*2bc0*/ 	.word	0x00000001
        /*2bc4*/ 	.word	0x00000001


	//----- nvinfo : EIATTR_CBANK_PARAM_SIZE
	.align		4
.L_41:
        /*2bc8*/ 	.byte	0x03, 0x19
        /*2bca*/ 	.short	0x0050


	//----- nvinfo : EIATTR_PARAM_CBANK
	.align		4
        /*2bcc*/ 	.byte	0x04, 0x0a
        /*2bce*/ 	.short	(.L_43 - .L_42)
	.align		4
.L_42:
        /*2bd0*/ 	.word	index@(.nv.constant0.matmul_kernel)
        /*2bd4*/ 	.short	0x0380
        /*2bd6*/ 	.short	0x0050


	//----- nvinfo : EIATTR_SW_WAR
	.align		4
.L_43:
        /*2bd8*/ 	.byte	0x04, 0x36
        /*2bda*/ 	.short	(.L_45 - .L_44)
.L_44:
        /*2bdc*/ 	.word	0x00000008
.L_45:


//--------------------- .nv.compat                --------------------------
	.section	.nv.compat,"",@"SHT_CUDA_COMPAT_INFO"
	.align	4
        /*0000*/ 	.byte	0x02, 0x02, 0x02, 0x00, 0x02, 0x05, 0x05, 0x00, 0x02, 0x03, 0x00, 0x00, 0x02, 0x06, 0x01, 0x00


//--------------------- .nv.callgraph             --------------------------
	.section	.nv.callgraph,"",@"SHT_CUDA_CALLGRAPH"
	.align	4
	.sectionentsize	8
	.align		4
        /*0000*/ 	.word	0x00000000
	.align		4
        /*0004*/ 	.word	0xffffffff
	.align		4
        /*0008*/ 	.word	0x00000000
	.align		4
        /*000c*/ 	.word	0xfffffffe
	.align		4
        /*0010*/ 	.word	0x00000000
	.align		4
        /*0014*/ 	.word	0xfffffffd
	.align		4
        /*0018*/ 	.word	0x00000000
	.align		4
        /*001c*/ 	.word	0xfffffffc


//--------------------- .text.matmul_kernel       --------------------------
	.section	.text.matmul_kernel,"ax",@progbits
	.align	128
        .global         matmul_kernel
        .type           matmul_kernel,@function
        .size           matmul_kernel,(.L_x_3 - matmul_kernel)
        .other          matmul_kernel,@"STO_CUDA_ENTRY STV_DEFAULT"
matmul_kernel:
.text.matmul_kernel:
[----:B------:R-:W0:Y:S08]  /*0000*/  LDC R1, c[0x0][0x37c] ;  /* 0x0000df00ff017b82 */ /* 0x000e300000000800 */
[----:B------:R-:W1:Y:S01]  /*0010*/  LDC.64 R2, c[0x0][0x398] ;  /* 0x0000e600ff027b82 */ /* 0x000e620000000a00 */
[----:B0-----:R-:W-:Y:S01]  /*0020*/  VIADD R1, R1, 0xfffff8f0 ;  /* 0xfffff8f001017836 */ /* 0x001fe20000000000 */
[----:B------:R-:W0:Y:S01]  /*0030*/  S2R R23, SR_TID.X ;  /* 0x0000000000177919 */ /* 0x000e220000002100 */
[----:B------:R-:W2:Y:S03]  /*0040*/  LDCU UR4, c[0x0][0x3a0] ;  /* 0x00007400ff0477ac */ /* 0x000ea60008000800 */
[----:B------:R3:W-:Y:S01]  /*0050*/  STL [R1+0x60], RZ ;  /* 0x000060ff01007387 */ /* 0x0007e20000100800 */
[----:B------:R-:W-:Y:S01]  /*0060*/  UMOV UR5, 0x400 ;  /* 0x0000040000057882 */ /* 0x000fe20000000000 */
[----:B------:R-:W4:Y:S01]  /*0070*/  S2UR UR6, SR_CgaCtaId ;  /* 0x00000000000679c3 */ /* 0x000f220000008800 */
[----:B------:R-:W0:Y:S01]  /*0080*/  LDCU.64 UR8, c[0x0][0x358] ;  /* 0x00006b00ff0877ac */ /* 0x000e220008000a00 */
[----:B------:R3:W-:Y:S04]  /*0090*/  STL [R1+0x64], RZ ;  /* 0x000064ff01007387 */ /* 0x0007e80000100800 */
[----:B------:R3:W-:Y:S04]  /*00a0*/  STL [R1+0x68], RZ ;  /* 0x000068ff01007387 */ /* 0x0007e80000100800 */
[----:B------:R3:W-:Y:S01]  /*00b0*/  STL [R1+0x6c], RZ ;  /* 0x00006cff01007387 */ /* 0x0007e20000100800 */
[----:B--2---:R-:W-:-:S03]  /*00c0*/  UIADD3 UR4, UPT, UPT, UR4, 0x1f, URZ ;  /* 0x0000001f04047890 */ /* 0x004fc6000fffe0ff */
[----:B------:R3:W-:Y:S01]  /*00d0*/  STL [R1+0x90], RZ ;  /* 0x000090ff01007387 */ /* 0x0007e20000100800 */
[----:B-1----:R-:W-:Y:S01]  /*00e0*/  VIADD R0, R3, 0x7f ;  /* 0x0000007f03007836 */ /* 0x002fe20000000000 */
[----:B------:R-:W-:Y:S02]  /*00f0*/  UISETP.GE.AND UP0, UPT, UR4, 0x20, UPT ;  /* 0x000000200400788c */ /* 0x000fe4000bf06270 */
[----:B------:R3:W-:Y:S02]  /*0100*/  STL [R1+0x94], RZ ;  /* 0x000094ff01007387 */ /* 0x0007e40000100800 */
[----:B------:R-:W-:Y:S02]  /*0110*/  SHF.R.S32.HI R5, RZ, 0x1f, R0 ;  /* 0x0000001fff057819 */ /* 0x000fe40000011400 */
[----:B------:R3:W-:Y:S01]  /*0120*/  STL [R1+0x98], RZ ;  /* 0x000098ff01007387 */ /* 0x0007e20000100800 */
[----:B----4-:R-:W-:Y:S01]  /*0130*/  ULEA UR5, UR6, UR5, 0x18 ;  /* 0x0000000506057291 */ /* 0x010fe2000f8ec0ff */
[----:B------:R-:W-:-:S02]  /*0140*/  LEA.HI R5, R5, R0, RZ, 0x7 ;  /* 0x0000000005057211 */ /* 0x000fc400078f38ff */
[----:B------:R3:W-:Y:S02]  /*0150*/  STL [R1+0x9c], RZ ;  /* 0x00009cff01007387 */ /* 0x0007e40000100800 */
[----:B------:R-:W-:Y:S02]  /*0160*/  SHF.R.S32.HI R0, RZ, 0x7, R5 ;  /* 0x00000007ff007819 */ /* 0x000fe40000011405 */
[----:B------:R3:W-:Y:S03]  /*0170*/  STL [R1+0xb0], RZ ;  /* 0x0000b0ff01007387 */ /* 0x0007e60000100800 */
[----:B------:R-:W-:Y:S01]  /*0180*/  IMAD.SHL.U32 R0, R0, 0x8, RZ ;  /* 0x0000000800007824 */ /* 0x000fe200078e00ff */
[----:B------:R-:W1:Y:S04]  /*0190*/  S2R R5, SR_CTAID.X ;  /* 0x0000000000057919 */ /* 0x000e680000002500 */
[-C--:B------:R-:W-:Y:S01]  /*01a0*/  IABS R9, R0.reuse ;  /* 0x0000000000097213 */ /* 0x080fe20000000000 */
[----:B------:R3:W-:Y:S01]  /*01b0*/  STL [R1+0xb4], RZ ;  /* 0x0000b4ff01007387 */ /* 0x0007e20000100800 */
[----:B------:R-:W-:-:S02]  /*01c0*/  IABS R12, R0 ;  /* 0x00000000000c7213 */ /* 0x000fc40000000000 */
[----:B------:R-:W2:Y:S01]  /*01d0*/  I2F.RP R4, R9 ;  /* 0x0000000900047306 */ /* 0x000ea20000209400 */
[----:B------:R3:W-:Y:S04]  /*01e0*/  STL [R1+0xb8], RZ ;  /* 0x0000b8ff01007387 */ /* 0x0007e80000100800 */
[----:B------:R3:W-:Y:S04]  /*01f0*/  STL [R1+0xbc], RZ ;  /* 0x0000bcff01007387 */ /* 0x0007e80000100800 */
[----:B------:R3:W-:Y:S04]  /*0200*/  STL [R1+0xd0], RZ ;  /* 0x0000d0ff01007387 */ /* 0x0007e80000100800 */
[----:B------:R3:W-:Y:S01]  /*0210*/  STL [R1+0xd4], RZ ;  /* 0x0000d4ff01007387 */ /* 0x0007e20000100800 */
[----:B--2---:R-:W2:Y:S03]  /*0220*/  MUFU.RCP R4, R4 ;  /* 0x0000000400047308 */ /* 0x004ea60000001000 */
[----:B------:R3:W-:Y:S04]  /*0230*/  STL [R1+0xd8], RZ ;  /* 0x0000d8ff01007387 */ /* 0x0007e80000100800 */
[----:B------:R3:W-:Y:S01]  /*0240*/  STL [R1+0xdc], RZ ;  /* 0x0000dcff01007387 */ /* 0x0007e20000100800 */
[----:B-1----:R-:W-:-:S03]  /*0250*/  IABS R10, R5 ;  /* 0x00000005000a7213 */ /* 0x002fc60000000000 */
[----:B------:R3:W-:Y:S04]  /*0260*/  STL [R1+0xf0], RZ ;  /* 0x0000f0ff01007387 */ /* 0x0007e80000100800 */
[----:B------:R3:W-:Y:S01]  /*0270*/  STL [R1+0xf4], RZ ;  /* 0x0000f4ff01007387 */ /* 0x0007e20000100800 */
[----:B--2---:R-:W-:-:S03]  /*0280*/  VIADD R6, R4, 0xffffffe ;  /* 0x0ffffffe04067836 */ /* 0x004fc60000000000 */
[----:B------:R3:W-:Y:S01]  /*0290*/  STL [R1+0xf8], RZ ;  /* 0x0000f8ff01007387 */ /* 0x0007e20000100800 */
[----:B------:R-:W-:Y:S01]  /*02a0*/  IMAD.MOV R4, RZ, RZ, -R12 ;  /* 0x000000ffff047224 */ /* 0x000fe200078e0a0c */
[----:B------:R1:W2:Y:S02]  /*02b0*/  F2I.FTZ.U32.TRUNC.NTZ R7, R6 ;  /* 0x0000000600077305 */ /* 0x0002a4000021f000 */
[----:B------:R3:W-:Y:S04]  /*02c0*/  STL [R1+0xfc], RZ ;  /* 0x0000fcff01007387 */ /* 0x0007e80000100800 */
[----:B------:R3:W-:Y:S01]  /*02d0*/  STL [R1+0x140], RZ ;  /* 0x000140ff01007387 */ /* 0x0007e20000100800 */
[----:B-1----:R-:W-:-:S03]  /*02e0*/  IMAD.MOV.U32 R6, RZ, RZ, RZ ;  /* 0x000000ffff067224 */ /* 0x002fc600078e00ff */
[----:B------:R3:W-:Y:S04]  /*02f0*/  STL [R1+0x144], RZ ;  /* 0x000144ff01007387 */ /* 0x0007e80000100800 */
[----:B------:R3:W-:Y:S01]  /*0300*/  STL [R1+0x148], RZ ;  /* 0x000148ff01007387 */ /* 0x0007e20000100800 */
[----:B--2---:R-:W-:-:S03]  /*0310*/  IMAD.MOV R8, RZ, RZ, -R7 ;  /* 0x000000ffff087224 */ /* 0x004fc600078e0a07 */
[----:B------:R3:W-:Y:S01]  /*0320*/  STL [R1+0x14c], RZ ;  /* 0x00014cff01007387 */ /* 0x0007e20000100800 */
[----:B------:R-:W-:Y:S02]  /*0330*/  IMAD R11, R8, R9, RZ ;  /* 0x00000009080b7224 */ /* 0x000fe400078e02ff */
[----:B------:R-:W-:Y:S01]  /*0340*/  IMAD.MOV.U32 R8, RZ, RZ, R10 ;  /* 0x000000ffff087224 */ /* 0x000fe200078e000a */
[----:B------:R3:W-:Y:S01]  /*0350*/  STL [R1+0x230], RZ ;  /* 0x000230ff01007387 */ /* 0x0007e20000100800 */
[----:B------:R-:W-:-:S03]  /*0360*/  IMAD.HI.U32 R7, R7, R11, R6 ;  /* 0x0000000b07077227 */ /* 0x000fc600078e0006 */
[----:B------:R3:W-:Y:S03]  /*0370*/  STL [R1+0x234], RZ ;  /* 0x000234ff01007387 */ /* 0x0007e60000100800 */
[----:B------:R-:W-:Y:S01]  /*0380*/  IMAD.HI.U32 R7, R7, R8, RZ ;  /* 0x0000000807077227 */ /* 0x000fe200078e00ff */
[----:B------:R3:W-:Y:S03]  /*0390*/  STL [R1+0x238], RZ ;  /* 0x000238ff01007387 */ /* 0x0007e60000100800 */
[----:B------:R-:W-:Y:S01]  /*03a0*/  IMAD R4, R7, R4, R8 ;  /* 0x0000000407047224 */ /* 0x000fe200078e0208 */
[----:B------:R3:W-:Y:S04]  /*03b0*/  STL [R1+0x23c], RZ ;  /* 0x00023cff01007387 */ /* 0x0007e80000100800 */
[----:B------:R-:W-:Y:S01]  /*03c0*/  ISETP.GT.U32.AND P1, PT, R9, R4, PT ;  /* 0x000000040900720c */ /* 0x000fe20003f24070 */
[----:B------:R3:W-:Y:S04]  /*03d0*/  STL [R1+0x130], RZ ;  /* 0x000130ff01007387 */ /* 0x0007e80000100800 */
[----:B------:R3:W-:Y:S04]  /*03e0*/  STL [R1+0x134], RZ ;  /* 0x000134ff01007387 */ /* 0x0007e80000100800 */
[----:B------:R3:W-:Y:S04]  /*03f0*/  STL [R1+0x138], RZ ;  /* 0x000138ff01007387 */ /* 0x0007e80000100800 */
[----:B------:R-:W-:Y:S01]  /*0400*/  @!P1 IMAD.IADD R4, R4, 0x1, -R9 ;  /* 0x0000000104049824 */ /* 0x000fe200078e0a09 */
[----:B------:R3:W-:Y:S01]  /*0410*/  STL [R1+0x13c], RZ ;  /* 0x00013cff01007387 */ /* 0x0007e20000100800 */
[----:B------:R-:W-:Y:S01]  /*0420*/  @!P1 VIADD R7, R7, 0x1 ;  /* 0x0000000107079836 */ /* 0x000fe20000000000 */
[----:B------:R-:W-:-:S02]  /*0430*/  ISETP.NE.AND P1, PT, R0, RZ, PT ;  /* 0x000000ff0000720c */ /* 0x000fc40003f25270 */
[----:B------:R-:W-:Y:S01]  /*0440*/  ISETP.GE.U32.AND P0, PT, R4, R9, PT ;  /* 0x000000090400720c */ /* 0x000fe20003f06070 */
[----:B------:R3:W-:Y:S01]  /*0450*/  STL [R1+0x220], RZ ;  /* 0x000220ff01007387 */ /* 0x0007e20000100800 */
[----:B------:R-:W-:-:S03]  /*0460*/  LOP3.LUT R4, R5, R0, RZ, 0x3c, !PT ;  /* 0x0000000005047212 */ /* 0x000fc600078e3cff */
[----:B------:R3:W-:Y:S01]  /*0470*/  STL [R1+0x224], RZ ;  /* 0x000224ff01007387 */ /* 0x0007e20000100800 */
[----:B------:R-:W-:Y:S01]  /*0480*/  ISETP.GE.AND P2, PT, R4, RZ, PT ;  /* 0x000000ff0400720c */ /* 0x000fe20003f46270 */
[----:B------:R-:W-:Y:S02]  /*0490*/  VIADD R4, R2, 0x1ff ;  /* 0x000001ff02047836 */ /* 0x000fe40000000000 */
[----:B------:R3:W-:Y:S04]  /*04a0*/  STL [R1+0x228], RZ ;  /* 0x000228ff01007387 */ /* 0x0007e80000100800 */
[----:B------:R-:W-:Y:S01]  /*04b0*/  @P0 VIADD R7, R7, 0x1 ;  /* 0x0000000107070836 */ /* 0x000fe20000000000 */
[----:B------:R3:W-:Y:S03]  /*04c0*/  STL [R1+0x22c], RZ ;  /* 0x00022cff01007387 */ /* 0x0007e60000100800 */
[----:B------:R-:W-:Y:S01]  /*04d0*/  IMAD.MOV.U32 R6, RZ, RZ, R7 ;  /* 0x000000ffff067224 */ /* 0x000fe200078e0007 */
[----:B------:R-:W-:Y:S01]  /*04e0*/  SHF.R.S32.HI R7, RZ, 0x1f, R4 ;  /* 0x0000001fff077819 */ /* 0x000fe20000011404 */
[----:B------:R3:W-:Y:S02]  /*04f0*/  STL [R1+0x210], RZ ;  /* 0x000210ff01007387 */ /* 0x0007e40000100800 */
[----:B------:R-:W-:Y:S01]  /*0500*/  @!P2 IMAD.MOV R6, RZ, RZ, -R6 ;  /* 0x000000ffff06a224 */ /* 0x000fe200078e0a06 */
[----:B------:R-:W-:Y:S01]  /*0510*/  @!P1 LOP3.LUT R6, RZ, R0, RZ, 0x33, !PT ;  /* 0x00000000ff069212 */ /* 0x000fe200078e33ff */
[----:B------:R3:W-:Y:S01]  /*0520*/  STL [R1+0x214], RZ ;  /* 0x000214ff01007387 */ /* 0x0007e20000100800 */
[----:B------:R-:W-:-:S03]  /*0530*/  LEA.HI R7, R7, R4, RZ, 0x9 ;  /* 0x0000000407077211 */ /* 0x000fc600078f48ff */
[----:B------:R-:W-:Y:S01]  /*0540*/  IMAD.SHL.U32 R4, R6, 0x8, RZ ;  /* 0x0000000806047824 */ /* 0x000fe200078e00ff */
[----:B------:R3:W-:Y:S01]  /*0550*/  STL [R1+0x218], RZ ;  /* 0x000218ff01007387 */ /* 0x0007e20000100800 */
[----:B------:R-:W-:-:S03]  /*0560*/  IMAD.MOV R6, RZ, RZ, -R6 ;  /* 0x000000ffff067224 */ /* 0x000fc600078e0a06 */
[----:B------:R-:W-:Y:S01]  /*0570*/  LEA.HI.SX32 R7, R7, -R4, 0x17 ;  /* 0x8000000407077211 */ /* 0x000fe200078fbaff */
[----:B------:R-:W-:Y:S01]  /*0580*/  IMAD R15, R0, R6, R5 ;  /* 0x00000006000f7224 */ /* 0x000fe200078e0205 */
[----:B------:R3:W-:Y:S01]  /*0590*/  STL [R1+0x21c], RZ ;  /* 0x00021cff01007387 */ /* 0x0007e20000100800 */
[----:B------:R-:W-:Y:S01]  /*05a0*/  IMAD.MOV.U32 R6, RZ, RZ, RZ ;  /* 0x000000ffff067224 */ /* 0x000fe200078e00ff */
[----:B------:R-:W-:Y:S02]  /*05b0*/  VIMNMX R8, PT, PT, R7, 0x8, PT ;  /* 0x0000000807087848 */ /* 0x000fe40003fe0100 */
[----:B------:R3:W-:Y:S01]  /*05c0*/  STL [R1+0x200], RZ ;  /* 0x000200ff01007387 */ /* 0x0007e20000100800 */
[----:B------:R-:W-:Y:S02]  /*05d0*/  IABS R13, R15 ;  /* 0x0000000f000d7213 */ /* 0x000fe40000000000 */
[----:B------:R-:W-:Y:S01]  /*05e0*/  IABS R11, R8 ;  /* 0x00000008000b7213 */ /* 0x000fe20000000000 */
[----:B------:R3:W-:Y:S03]  /*05f0*/  STL [R1+0x204], RZ ;  /* 0x000204ff01007387 */ /* 0x0007e60000100800 */
[----:B------:R-:W1:Y:S01]  /*0600*/  I2F.RP R9, R11 ;  /* 0x0000000b00097306 */ /* 0x000e620000209400 */
[----:B------:R3:W-:Y:S04]  /*0610*/  STL [R1+0x208], RZ ;  /* 0x000208ff01007387 */ /* 0x0007e80000100800 */
[----:B------:R3:W-:Y:S04]  /*0620*/  STL [R1+0x20c], RZ ;  /* 0x00020cff01007387 */ /* 0x0007e80000100800 */
[----:B------:R3:W-:Y:S04]  /*0630*/  STL [R1+0x1f0], RZ ;  /* 0x0001f0ff01007387 */ /* 0x0007e80000100800 */
[----:B------:R3:W-:Y:S01]  /*0640*/  STL [R1+0x1f4], RZ ;  /* 0x0001f4ff01007387 */ /* 0x0007e20000100800 */
[----:B-1----:R-:W1:Y:S03]  /*0650*/  MUFU.RCP R9, R9 ;  /* 0x0000000900097308 */ /* 0x002e660000001000 */
[----:B------:R3:W-:Y:S04]  /*0660*/  STL [R1+0x1f8], RZ ;  /* 0x0001f8ff01007387 */ /* 0x0007e80000100800 */
[----:B------:R3:W-:Y:S04]  /*0670*/  STL [R1+0x1fc], RZ ;  /* 0x0001fcff01007387 */ /* 0x0007e80000100800 */
[----:B------:R3:W-:Y:S04]  /*0680*/  STL [R1+0x1e0], RZ ;  /* 0x0001e0ff01007387 */ /* 0x0007e80000100800 */
[----:B------:R3:W-:Y:S01]  /*0690*/  STL [R1+0x1e4], RZ ;  /* 0x0001e4ff01007387 */ /* 0x0007e20000100800 */
[----:B-1----:R-:W-:-:S03]  /*06a0*/  VIADD R7, R9, 0xffffffe ;  /* 0x0ffffffe09077836 */ /* 0x002fc60000000000 */
[----:B------:R3:W-:Y:S04]  /*06b0*/  STL [R1+0x1e8], RZ ;  /* 0x0001e8ff01007387 */ /* 0x0007e80000100800 */
[----:B------:R3:W-:Y:S01]  /*06c0*/  STL [R1+0x1ec], RZ ;  /* 0x0001ecff01007387 */ /* 0x0007e20000100800 */
[----:B------:R-:W1:Y:S03]  /*06d0*/  F2I.FTZ.U32.TRUNC.NTZ R7, R7 ;  /* 0x0000000700077305 */ /* 0x000e66000021f000 */
[----:B------:R3:W-:Y:S04]  /*06e0*/  STL [R1+0x1d0], RZ ;  /* 0x0001d0ff01007387 */ /* 0x0007e80000100800 */
[----:B------:R3:W-:Y:S04]  /*06f0*/  STL [R1+0x1d4], RZ ;  /* 0x0001d4ff01007387 */ /* 0x0007e80000100800 */
[----:B------:R3:W-:Y:S01]  /*0700*/  STL [R1+0x1d8], RZ ;  /* 0x0001d8ff01007387 */ /* 0x0007e20000100800 */
[----:B-1----:R-:W-:-:S03]  /*0710*/  IMAD.MOV R10, RZ, RZ, -R7 ;  /* 0x000000ffff0a7224 */ /* 0x002fc600078e0a07 */
[----:B------:R3:W-:Y:S01]  /*0720*/  STL [R1+0x1dc], RZ ;  /* 0x0001dcff01007387 */ /* 0x0007e20000100800 */
[----:B------:R-:W-:-:S03]  /*0730*/  IMAD.MOV.U32 R0, RZ, RZ, R10 ;  /* 0x000000ffff007224 */ /* 0x000fc600078e000a */
[----:B------:R3:W-:Y:S01]  /*0740*/  STL [R1+0x1c0], RZ ;  /* 0x0001c0ff01007387 */ /* 0x0007e20000100800 */
[----:B------:R-:W-:Y:S01]  /*0750*/  IMAD R5, R0, R11, RZ ;  /* 0x0000000b00057224 */ /* 0x000fe200078e02ff */
[----:B------:R-:W-:Y:S02]  /*0760*/  IABS R0, R8 ;  /* 0x0000000800007213 */ /* 0x000fe40000000000 */
[----:B------:R3:W-:Y:S01]  /*0770*/  STL [R1+0x1c4], RZ ;  /* 0x0001c4ff01007387 */ /* 0x0007e20000100800 */
[----:B------:R-:W-:-:S03]  /*0780*/  IMAD.HI.U32 R6, R7, R5, R6 ;  /* 0x0000000507067227 */ /* 0x000fc600078e0006 */
[----:B------:R3:W-:Y:S01]  /*0790*/  STL [R1+0x1c8], RZ ;  /* 0x0001c8ff01007387 */ /* 0x0007e20000100800 */
[----:B------:R-:W-:Y:S02]  /*07a0*/  IMAD.MOV R0, RZ, RZ, -R0 ;  /* 0x000000ffff007224 */ /* 0x000fe400078e0a00 */
        /* <DEDUP_REMOVED lines=8> */
[----:B------:R3:W-:Y:S01]  /*0830*/  STL [R1+0x1b0], RZ ;  /* 0x0001b0ff01007387 */ /* 0x0007e20000100800 */
[----:B------:R-:W-:-:S02]  /*0840*/  @!P1 IMAD.IADD R0, R0, 0x1, -R11 ;  /* 0x0000000100009824 */ /* 0x000fc400078e0a0b */
[----:B------:R-:W-:Y:S01]  /*0850*/  @!P1 VIADD R28, R28, 0x1 ;  /* 0x000000011c1c9836 */ /* 0x000fe20000000000 */
[----:B------:R3:W-:Y:S01]  /*0860*/  STL [R1+0x1b4], RZ ;  /* 0x0001b4ff01007387 */ /* 0x0007e20000100800 */
[----:B------:R-:W-:Y:S02]  /*0870*/  ISETP.NE.AND P1, PT, R8, RZ, PT ;  /* 0x000000ff0800720c */ /* 0x000fe40003f25270 */
[----:B------:R-:W-:Y:S01]  /*0880*/  ISETP.GE.U32.AND P0, PT, R0, R11, PT ;  /* 0x0000000b0000720c */ /* 0x000fe20003f06070 */
[----:B------:R3:W-:Y:S01]  /*0890*/  STL [R1+0x1b8], RZ ;  /* 0x0001b8ff01007387 */ /* 0x0007e20000100800 */
[----:B------:R-:W-:-:S03]  /*08a0*/  LOP3.LUT R0, R15, R8, RZ, 0x3c, !PT ;  /* 0x000000080f007212 */ /* 0x000fc600078e3cff */
[----:B------:R3:W-:Y:S01]  /*08b0*/  STL [R1+0x1bc], RZ ;  /* 0x0001bcff01007387 */ /* 0x0007e20000100800 */
[----:B------:R-:W-:-:S03]  /*08c0*/  ISETP.GE.AND P2, PT, R0, RZ, PT ;  /* 0x000000ff0000720c */ /* 0x000fc60003f46270 */
[----:B------:R3:W-:Y:S04]  /*08d0*/  STL [R1+0x1a0], RZ ;  /* 0x0001a0ff01007387 */ /* 0x0007e80000100800 */
[----:B------:R3:W-:Y:S01]  /*08e0*/  STL [R1+0x1a4], RZ ;  /* 0x0001a4ff01007387 */ /* 0x0007e20000100800 */
[----:B------:R-:W-:-:S03]  /*08f0*/  @P0 VIADD R28, R28, 0x1 ;  /* 0x000000011c1c0836 */ /* 0x000fc60000000000 */
[----:B------:R3:W-:Y:S02]  /*0900*/  STL [R1+0x1a8], RZ ;  /* 0x0001a8ff01007387 */ /* 0x0007e40000100800 */
[----:B------:R-:W-:Y:S01]  /*0910*/  @!P2 IMAD.MOV R28, RZ, RZ, -R28 ;  /* 0x000000ffff1ca224 */ /* 0x000fe200078e0a1c */
[----:B------:R-:W-:Y:S01]  /*0920*/  @!P1 LOP3.LUT R28, RZ, R8, RZ, 0x33, !PT ;  /* 0x00000008ff1c9212 */ /* 0x000fe200078e33ff */
[----:B------:R3:W-:Y:S04]  /*0930*/  STL [R1+0x1ac], RZ ;  /* 0x0001acff01007387 */ /* 0x0007e80000100800 */
[----:B------:R3:W-:Y:S01]  /*0940*/  STL [R1+0x190], RZ ;  /* 0x000190ff01007387 */ /* 0x0007e20000100800 */
[----:B------:R-:W-:Y:S02]  /*0950*/  IMAD.MOV R5, RZ, RZ, -R28 ;  /* 0x000000ffff057224 */ /* 0x000fe400078e0a1c */
[----:B------:R-:W-:Y:S01]  /*0960*/  IMAD.SHL.U32 R28, R28, 0x80, RZ ;  /* 0x000000801c1c7824 */ /* 0x000fe200078e00ff */
[----:B------:R3:W-:Y:S01]  /*0970*/  STL [R1+0x194], RZ ;  /* 0x000194ff01007387 */ /* 0x0007e20000100800 */
[----:B------:R-:W-:-:S03]  /*0980*/  IMAD R5, R8, R5, R15 ;  /* 0x0000000508057224 */ /* 0x000fc600078e020f */
[----:B------:R3:W-:Y:S01]  /*0990*/  STL [R1+0x198], RZ ;  /* 0x000198ff01007387 */ /* 0x0007e20000100800 */
[----:B------:R-:W-:Y:S01]  /*09a0*/  IMAD.IADD R0, R4, 0x1, R5 ;  /* 0x0000000104007824 */ /* 0x000fe200078e0205 */
[----:B0-----:R-:W-:Y:S02]  /*09b0*/  LOP3.LUT R4, R23, 0x1ff, RZ, 0xc0, !PT ;  /* 0x000001ff17047812 */ /* 0x001fe400078ec0ff */
[----:B------:R3:W-:Y:S03]  /*09c0*/  STL [R1+0x19c], RZ ;  /* 0x00019cff01007387 */ /* 0x0007e60000100800 */
[----:B------:R-:W-:Y:S01]  /*09d0*/  IMAD R22, R0, 0x200, R4 ;  /* 0x0000020000167824 */ /* 0x000fe200078e0204 */
[----:B------:R3:W-:Y:S04]  /*09e0*/  STL [R1+0x180], RZ ;  /* 0x000180ff01007387 */ /* 0x0007e80000100800 */
        /* <DEDUP_REMOVED lines=42> */
[----:B------:R3:W-:Y:S04]  /*0c90*/  STL [R1+0x318], R22 ;  /* 0x0003181601007387 */ /* 0x0007e80000100800 */
        /* <DEDUP_REMOVED lines=8> */
[----:B------:R3:W-:Y:S01]  /*0d20*/  STL [R1+0x3c], RZ ;  /* 0x00003cff01007387 */ /* 0x0007e20000100800 */
[----:B------:R-:W-:Y:S05]  /*0d30*/  BRA.U !UP0, `(.L_x_0) ;  /* 0x0000006d08bc7547 */ /* 0x000fea000b800000 */
[----:B------:R-:W-:Y:S01]  /*0d40*/  IABS R11, R2 ;  /* 0x00000002000b7213 */ /* 0x000fe20000000000 */
[----:B------:R-:W0:Y:S01]  /*0d50*/  LDCU UR7, c[0x0][0x3b0] ;  /* 0x00007600ff0777ac */ /* 0x000e220008000800 */
[----:B------:R-:W-:Y:S02]  /*0d60*/  IABS R5, R3 ;  /* 0x0000000300057213 */ /* 0x000fe40000000000 */
[----:B------:R-:W1:Y:S01]  /*0d70*/  I2F.RP R4, R11 ;  /* 0x0000000b00047306 */ /* 0x000e620000209400 */
[----:B------:R-:W-:Y:S01]  /*0d80*/  IABS R14, R22 ;  /* 0x00000016000e7213 */ /* 0x000fe20000000000 */
[----:B------:R-:W2:Y:S01]  /*0d90*/  LDCU.128 UR12, c[0x0][0x380] ;  /* 0x00007000ff0c77ac */ /* 0x000ea20008000c00 */
[----:B------:R-:W-:Y:S02]  /*0da0*/  ISETP.NE.AND P5, PT, R2, RZ, PT ;  /* 0x000000ff0200720c */ /* 0x000fe40003fa5270 */
[--C-:B------:R-:W-:Y:S01]  /*0db0*/  SHF.R.S32.HI R26, RZ, 0x7, R23.reuse ;  /* 0x00000007ff1a7819 */ /* 0x100fe20000011417 */
[----:B------:R-:W4:Y:S02]  /*0dc0*/  LDCU UR11, c[0x0][0x3a4] ;  /* 0x00007480ff0b77ac */ /* 0x000f240008000800 */
[----:B------:R-:W5:Y:S01]  /*0dd0*/  I2F.RP R0, R5 ;  /* 0x0000000500007306 */ /* 0x000f620000209400 */
[----:B------:R-:W-:Y:S01]  /*0de0*/  SGXT R26, R26, 0x1 ;  /* 0x000000011a1a781a */ /* 0x000fe20000000200 */
[----:B------:R-:W3:Y:S03]  /*0df0*/  LDCU UR10, c[0x0][0x3ac] ;  /* 0x00007580ff0a77ac */ /* 0x000ee60008000800 */
[----:B------:R-:W-:Y:S01]  /*0e00*/  LOP3.LUT R26, R26, 0x90, RZ, 0xc0, !PT ;  /* 0x000000901a1a7812 */ /* 0x000fe200078ec0ff */
[----:B------:R-:W0:Y:S02]  /*0e10*/  LDCU UR16, c[0x0][0x3a0] ;  /* 0x00007400ff1077ac */ /* 0x000e240008000800 */
[----:B-1----:R-:W1:Y:S01]  /*0e20*/  MUFU.RCP R4, R4 ;  /* 0x0000000400047308 */ /* 0x002e620000001000 */
[----:B------:R-:W-:Y:S01]  /*0e30*/  LOP3.LUT R26, R26, 0x17f, R23, 0x78, !PT ;  /* 0x0000017f1a1a7812 */ /* 0x000fe200078e7817 */
[----:B------:R-:W-:-:S04]  /*0e40*/  USHF.R.S32.HI UR6, URZ, 0x1f, UR4 ;  /* 0x0000001fff067899 */ /* 0x000fc80008011404 */
[----:B------:R-:W-:Y:S02]  /*0e50*/  ULEA.HI UR6, UR6, UR4, URZ, 0x5 ;  /* 0x0000000406067291 */ /* 0x000fe4000f8f28ff */
[----:B-----5:R-:W5:Y:S02]  /*0e60*/  MUFU.RCP R0, R0 ;  /* 0x0000000000007308 */ /* 0x020f640000001000 */
[----:B------:R-:W-:Y:S02]  /*0e70*/  USHF.R.S32.HI UR6, URZ, 0x5, UR6 ;  /* 0x00000005ff067899 */ /* 0x000fe40008011406 */
[----:B---3--:R-:W-:Y:S01]  /*0e80*/  USHF.L.U32 UR4, UR10, 0x5, URZ ;  /* 0x000000050a047899 */ /* 0x008fe200080006ff */
[----:B-1----:R-:W-:-:S04]  /*0e90*/  VIADD R8, R4, 0xffffffe ;  /* 0x0ffffffe04087836 */ /* 0x002fc80000000000 */
[----:B------:R1:W3:Y:S01]  /*0ea0*/  F2I.FTZ.U32.TRUNC.NTZ R9, R8 ;  /* 0x0000000800097305 */ /* 0x0002e2000021f000 */
[----:B-----5:R-:W-:-:S07]  /*0eb0*/  VIADD R6, R0, 0xffffffe ;  /* 0x0ffffffe00067836 */ /* 0x020fce0000000000 */
[----:B------:R5:W0:Y:S01]  /*0ec0*/  F2I.FTZ.U32.TRUNC.NTZ R7, R6 ;  /* 0x0000000600077305 */ /* 0x000a22000021f000 */
[----:B-1----:R-:W-:Y:S02]  /*0ed0*/  IMAD.MOV.U32 R8, RZ, RZ, RZ ;  /* 0x000000ffff087224 */ /* 0x002fe400078e00ff */
[----:B---3--:R-:W-:Y:S02]  /*0ee0*/  IMAD.MOV R10, RZ, RZ, -R9 ;  /* 0x000000ffff0a7224 */ /* 0x008fe400078e0a09 */
[----:B-----5:R-:W-:Y:S02]  /*0ef0*/  IMAD.MOV.U32 R6, RZ, RZ, RZ ;  /* 0x000000ffff067224 */ /* 0x020fe400078e00ff */
[----:B------:R-:W-:-:S04]  /*0f00*/  IMAD R13, R10, R11, RZ ;  /* 0x0000000b0a0d7224 */ /* 0x000fc800078e02ff */
[----:B------:R-:W-:Y:S01]  /*0f10*/  IMAD.HI.U32 R0, R9, R13, R8 ;  /* 0x0000000d09007227 */ /* 0x000fe200078e0008 */
[----:B------:R-:W-:Y:S02]  /*0f20*/  LEA.HI R9, R23, R28, RZ, 0x1b ;  /* 0x0000001c17097211 */ /* 0x000fe400078fd8ff */
[----:B------:R-:W-:Y:S01]  /*0f30*/  SHF.R.U32.HI R13, RZ, 0x5, R23 ;  /* 0x00000005ff0d7819 */ /* 0x000fe20000011617 */
[----:B0-----:R-:W-:Y:S02]  /*0f40*/  IMAD.MOV R4, RZ, RZ, -R7 ;  /* 0x000000ffff047224 */ /* 0x001fe400078e0a07 */
[----:B------:R-:W-:Y:S01]  /*0f50*/  IMAD.HI.U32 R0, R0, R14, RZ ;  /* 0x0000000e00007227 */ /* 0x000fe200078e00ff */
[----:B------:R-:W-:-:S03]  /*0f60*/  SGXT.U32 R13, R13, 0x4 ;  /* 0x000000040d0d781a */ /* 0x000fc60000000000 */
[----:B------:R-:W-:Y:S02]  /*0f70*/  IMAD.MOV R0, RZ, RZ, -R0 ;  /* 0x000000ffff007224 */ /* 0x000fe400078e0a00 */
[----:B------:R-:W-:Y:S02]  /*0f80*/  VIADD R8, R9, 0x70 ;  /* 0x0000007009087836 */ /* 0x000fe40000000000 */
[----:B------:R-:W-:Y:S02]  /*0f90*/  IMAD R15, R4, R5, RZ ;  /* 0x00000005040f7224 */ /* 0x000fe400078e02ff */
[----:B------:R-:W-:Y:S01]  /*0fa0*/  IMAD R14, R11, R0, R14 ;  /* 0x000000000b0e7224 */ /* 0x000fe200078e020e */
[----:B------:R-:W-:Y:S01]  /*0fb0*/  IABS R10, R8 ;  /* 0x00000008000a7213 */ /* 0x000fe20000000000 */
[----:B------:R-:W-:Y:S01]  /*0fc0*/  IMAD.HI.U32 R7, R7, R15, R6 ;  /* 0x0000000f07077227 */ /* 0x000fe200078e0006 */
[----:B------:R-:W-:Y:S02]  /*0fd0*/  LOP3.LUT R6, R28, R13, RZ, 0xfc, !PT ;  /* 0x0000000d1c067212 */ /* 0x000fe400078efcff */
[----:B------:R-:W-:Y:S01]  /*0fe0*/  ISETP.GT.U32.AND P1, PT, R11, R14, PT ;  /* 0x0000000e0b00720c */ /* 0x000fe20003f24070 */
[----:B------:R-:W-:Y:S01]  /*0ff0*/  VIADD R4, R9, 0x50 ;  /* 0x0000005009047836 */ /* 0x000fe20000000000 */
[C---:B------:R-:W-:Y:S01]  /*1000*/  LOP3.LUT R17, R6.reuse, 0x60, RZ, 0xfc, !PT ;  /* 0x0000006006117812 */ /* 0x040fe200078efcff */
[----:B------:R-:W-:Y:S01]  /*1010*/  IMAD.HI.U32 R0, R7, R10, RZ ;  /* 0x0000000a07007227 */ /* 0x000fe200078e00ff */
[----:B------:R-:W-:-:S02]  /*1020*/  LOP3.LUT R13, R6, 0x40, RZ, 0xfc, !PT ;  /* 0x00000040060d7812 */ /* 0x000fc400078efcff */
[----:B------:R-:W-:Y:S01]  /*1030*/  ISETP.GE.AND P0, PT, R4, RZ, PT ;  /* 0x000000ff0400720c */ /* 0x000fe20003f06270 */
[----:B------:R-:W-:Y:S01]  /*1040*/  IMAD.MOV R0, RZ, RZ, -R0 ;  /* 0x000000ffff007224 */ /* 0x000fe200078e0a00 */
[----:B------:R-:W-:Y:S01]  /*1050*/  IABS R4, R4 ;  /* 0x0000000400047213 */ /* 0x000fe20000000000 */
[----:B------:R-:W-:Y:S01]  /*1060*/  VIADD R18, R9, 0x30 ;  /* 0x0000003009127836 */ /* 0x000fe20000000000 */
[----:B------:R-:W-:Y:S01]  /*1070*/  ISETP.GE.AND P4, PT, R8, RZ, PT ;  /* 0x000000ff0800720c */ /* 0x000fe20003f86270 */
[----:B------:R-:W-:Y:S01]  /*1080*/  IMAD R10, R5, R0, R10 ;  /* 0x00000000050a7224 */ /* 0x000fe200078e020a */
[----:B------:R-:W-:Y:S01]  /*1090*/  IABS R8, R17 ;  /* 0x0000001100087213 */ /* 0x000fe20000000000 */
[----:B------:R-:W-:Y:S01]  /*10a0*/  IMAD.MOV.U32 R0, RZ, RZ, R4 ;  /* 0x000000ffff007224 */ /* 0x000fe200078e0004 */
[----:B------:R-:W-:Y:S01]  /*10b0*/  IABS R15, R13 ;  /* 0x0000000d000f7213 */ /* 0x000fe20000000000 */
[----:B------:R-:W-:Y:S01]  /*10c0*/  @!P1 IMAD.IADD R14, R14, 0x1, -R11 ;  /* 0x000000010e0e9824 */ /* 0x000fe200078e0a0b */
[----:B------:R-:W-:Y:S01]  /*10d0*/  IABS R12, R18 ;  /* 0x00000012000c7213 */ /* 0x000fe20000000000 */
[----:B------:R-:W-:Y:S01]  /*10e0*/  IMAD.HI.U32 R19, R7, R0, RZ ;  /* 0x0000000007137227 */ /* 0x000fe200078e00ff */
[----:B------:R-:W-:-:S02]  /*10f0*/  ISETP.GE.AND P1, PT, R22, RZ, PT ;  /* 0x000000ff1600720c */ /* 0x000fc40003f26270 */
[----:B------:R-:W-:Y:S01]  /*1100*/  ISETP.GT.U32.AND P2, PT, R11, R14, PT ;  /* 0x0000000e0b00720c */ /* 0x000fe20003f44070 */
[----:B------:R-:W-:Y:S01]  /*1110*/  IMAD.HI.U32 R16, R7, R8, RZ ;  /* 0x0000000807107227 */ /* 0x000fe200078e00ff */
[----:B------:R-:W-:Y:S02]  /*1120*/  ISETP.GT.U32.AND P3, PT, R5, R10, PT ;  /* 0x0000000a0500720c */ /* 0x000fe40003f64070 */
[----:B------:R-:W-:Y:S01]  /*1130*/  IABS R22, R6 ;  /* 0x0000000600167213 */ /* 0x000fe20000000000 */
[----:B------:R-:W-:Y:S01]  /*1140*/  IMAD.MOV.U32 R4, RZ, RZ, R15 ;  /* 0x000000ffff047224 */ /* 0x000fe200078e000f */
[----:B------:R-:W-:Y:S01]  /*1150*/  LOP3.LUT R15, R6, 0x20, RZ, 0xfc, !PT ;  /* 0x00000020060f7812 */ /* 0x000fe200078efcff */
[----:B------:R-:W-:Y:S02]  /*1160*/  IMAD.MOV R19, RZ, RZ, -R19 ;  /* 0x000000ffff137224 */ /* 0x000fe400078e0a13 */
[----:B------:R-:W-:Y:S01]  /*1170*/  IMAD.MOV R20, RZ, RZ, -R16 ;  /* 0x000000ffff147224 */ /* 0x000fe200078e0a10 */
[----:B------:R-:W-:Y:S01]  /*1180*/  IABS R21, R15 ;  /* 0x0000000f00157213 */ /* 0x000fe20000000000 */
[----:B------:R-:W-:-:S04]  /*1190*/  IMAD.HI.U32 R16, R7, R4, RZ ;  /* 0x0000000407107227 */ /* 0x000fc800078e00ff */
[----:B------:R-:W-:Y:S02]  /*11a0*/  IMAD R0, R5, R19, R0 ;  /* 0x0000001305007224 */ /* 0x000fe400078e0200 */
[----:B------:R-:W-:-:S04]  /*11b0*/  IMAD.HI.U32 R19, R7, R12, RZ ;  /* 0x0000000c07137227 */ /* 0x000fc800078e00ff */
[C---:B------:R-:W-:Y:S02]  /*11c0*/  IMAD R8, R5.reuse, R20, R8 ;  /* 0x0000001405087224 */ /* 0x040fe400078e0208 */
[----:B------:R-:W-:Y:S02]  /*11d0*/  IMAD.MOV R20, RZ, RZ, -R16 ;  /* 0x000000ffff147224 */ /* 0x000fe400078e0a10 */
[----:B------:R-:W-:Y:S01]  /*11e0*/  IMAD.MOV R19, RZ, RZ, -R19 ;  /* 0x000000ffff137224 */ /* 0x000fe200078e0a13 */
[C---:B------:R-:W-:Y:S01]  /*11f0*/  ISETP.GT.U32.AND P6, PT, R5.reuse, R8, PT ;  /* 0x000000080500720c */ /* 0x040fe20003fc4070 */
[C---:B------:R-:W-:Y:S02]  /*1200*/  IMAD R4, R5.reuse, R20, R4 ;  /* 0x0000001405047224 */ /* 0x040fe400078e0204 */
[----:B------:R-:W-:Y:S01]  /*1210*/  @!P2 IMAD.IADD R14, R14, 0x1, -R11 ;  /* 0x000000010e0ea824 */ /* 0x000fe200078e0a0b */
[C---:B------:R-:W-:Y:S01]  /*1220*/  ISETP.GT.U32.AND P2, PT, R5.reuse, R0, PT ;  /* 0x000000000500720c */ /* 0x040fe20003f44070 */
[----:B------:R-:W-:Y:S01]  /*1230*/  IMAD R12, R5, R19, R12 ;  /* 0x00000013050c7224 */ /* 0x000fe200078e020c */
[----:B------:R-:W-:Y:S01]  /*1240*/  SHF.R.S32.HI R11, RZ, 0x2, R23 ;  /* 0x00000002ff0b7819 */ /* 0x000fe20000011417 */
[----:B------:R-:W-:-:S02]  /*1250*/  IMAD.MOV.U32 R16, RZ, RZ, R21 ;  /* 0x000000ffff107224 */ /* 0x000fc400078e0015 */
[----:B------:R-:W-:Y:S01]  /*1260*/  @!P1 IMAD.MOV R14, RZ, RZ, -R14 ;  /* 0x000000ffff0e9224 */ /* 0x000fe200078e0a0e */
[----:B------:R-:W-:Y:S01]  /*1270*/  ISETP.GT.U32.AND P1, PT, R5, R4, PT ;  /* 0x000000040500720c */ /* 0x000fe20003f24070 */
[----:B------:R-:W-:Y:S01]  /*1280*/  IMAD.HI.U32 R20, R7, R16, RZ ;  /* 0x0000001007147227 */ /* 0x000fe200078e00ff */
[----:B------:R-:W-:Y:S02]  /*1290*/  @!P5 LOP3.LUT R14, RZ, R2, RZ, 0x33, !PT ;  /* 0x00000002ff0ed212 */ /* 0x000fe400078e33ff */
[----:B------:R-:W-:Y:S01]  /*12a0*/  ISETP.GT.U32.AND P5, PT, R5, R12, PT ;  /* 0x0000000c0500720c */ /* 0x000fe20003fa4070 */
[----:B------:R-:W-:Y:S01]  /*12b0*/  IMAD.MOV R20, RZ, RZ, -R20 ;  /* 0x000000ffff147224 */ /* 0x000fe200078e0a14 */
[----:B------:R-:W-:Y:S01]  /*12c0*/  SGXT R11, R11, 0x1 ;  /* 0x000000010b0b781a */ /* 0x000fe20000000200 */
[----:B------:R-:W-:Y:S02]  /*12d0*/  VIADD R9, R9, 0x10 ;  /* 0x0000001009097836 */ /* 0x000fe40000000000 */
[----:B------:R-:W-:-:S02]  /*12e0*/  @!P3 IMAD.IADD R10, R10, 0x1, -R5 ;  /* 0x000000010a0ab824 */ /* 0x000fc400078e0a05 */
[--C-:B------:R-:W-:Y:S02]  /*12f0*/  @!P6 IMAD.IADD R8, R8, 0x1, -R5.reuse ;  /* 0x000000010808e824 */ /* 0x100fe400078e0a05 */
[C---:B------:R-:W-:Y:S01]  /*1300*/  IMAD R16, R5.reuse, R20, R16 ;  /* 0x0000001405107224 */ /* 0x040fe200078e0210 */
[----:B------:R-:W-:Y:S01]  /*1310*/  IABS R20, R9 ;  /* 0x0000000900147213 */ /* 0x000fe20000000000 */
[--C-:B------:R-:W-:Y:S01]  /*1320*/  @!P2 IMAD.IADD R0, R0, 0x1, -R5.reuse ;  /* 0x000000010000a824 */ /* 0x100fe200078e0a05 */
[C---:B------:R-:W-:Y:S01]  /*1330*/  ISETP.GT.U32.AND P3, PT, R5.reuse, R10, PT ;  /* 0x0000000a0500720c */ /* 0x040fe20003f64070 */
[--C-:B------:R-:W-:Y:S01]  /*1340*/  @!P1 IMAD.IADD R4, R4, 0x1, -R5.reuse ;  /* 0x0000000104049824 */ /* 0x100fe200078e0a05 */
[C---:B------:R-:W-:Y:S01]  /*1350*/  ISETP.GT.U32.AND P2, PT, R5.reuse, R8, PT ;  /* 0x000000080500720c */ /* 0x040fe20003f44070 */
[----:B------:R-:W-:Y:S01]  /*1360*/  @!P5 IMAD.IADD R12, R12, 0x1, -R5 ;  /* 0x000000010c0cd824 */ /* 0x000fe200078e0a05 */
[----:B------:R-:W-:Y:S01]  /*1370*/  ISETP.GT.U32.AND P1, PT, R5, R0, PT ;  /* 0x000000000500720c */ /* 0x000fe20003f24070 */
[----:B------:R-:W-:Y:S01]  /*1380*/  IMAD.HI.U32 R2, R7, R20, RZ ;  /* 0x0000001407027227 */ /* 0x000fe200078e00ff */
[----:B------:R-:W-:-:S02]  /*1390*/  ISETP.GT.U32.AND P6, PT, R5, R4, PT ;  /* 0x000000040500720c */ /* 0x000fc40003fc4070 */
[----:B------:R-:W-:Y:S01]  /*13a0*/  ISETP.GT.U32.AND P5, PT, R5, R12, PT ;  /* 0x0000000c0500720c */ /* 0x000fe20003fa4070 */
[----:B------:R-:W-:Y:S02]  /*13b0*/  IMAD.MOV R2, RZ, RZ, -R2 ;  /* 0x000000ffff027224 */ /* 0x000fe400078e0a02 */
[----:B------:R-:W-:-:S04]  /*13c0*/  IMAD.HI.U32 R7, R7, R22, RZ ;  /* 0x0000001607077227 */ /* 0x000fc800078e00ff */
[----:B------:R-:W-:Y:S01]  /*13d0*/  IMAD R20, R5, R2, R20 ;  /* 0x0000000205147224 */ /* 0x000fe200078e0214 */
[----:B------:R-:W-:Y:S01]  /*13e0*/  LOP3.LUT R2, R23, 0x3, RZ, 0xc0, !PT ;  /* 0x0000000317027812 */ /* 0x000fe200078ec0ff */
[----:B------:R-:W-:Y:S02]  /*13f0*/  IMAD.MOV R7, RZ, RZ, -R7 ;  /* 0x000000ffff077224 */ /* 0x000fe400078e0a07 */
[--C-:B------:R-:W-:Y:S01]  /*1400*/  @!P3 IMAD.IADD R10, R10, 0x1, -R5.reuse ;  /* 0x000000010a0ab824 */ /* 0x100fe200078e0a05 */
[----:B------:R-:W-:Y:S01]  /*1410*/  ISETP.GE.AND P3, PT, R18, RZ, PT ;  /* 0x000000ff1200720c */ /* 0x000fe20003f66270 */
[--C-:B------:R-:W-:Y:S01]  /*1420*/  @!P2 IMAD.IADD R8, R8, 0x1, -R5.reuse ;  /* 0x000000010808a824 */ /* 0x100fe200078e0a05 */
[C---:B------:R-:W-:Y:S01]  /*1430*/  ISETP.GT.U32.AND P2, PT, R5.reuse, R16, PT ;  /* 0x000000100500720c */ /* 0x040fe20003f44070 */
[--C-:B------:R-:W-:Y:S01]  /*1440*/  @!P1 IMAD.IADD R0, R0, 0x1, -R5.reuse ;  /* 0x0000000100009824 */ /* 0x100fe200078e0a05 */
[C---:B------:R-:W-:Y:S01]  /*1450*/  ISETP.GT.U32.AND P1, PT, R5.reuse, R20, PT ;  /* 0x000000140500720c */ /* 0x040fe20003f24070 */
[----:B------:R-:W-:Y:S01]  /*1460*/  IMAD R18, R5, R7, R22 ;  /* 0x0000000705127224 */ /* 0x000fe200078e0216 */
[----:B------:R-:W-:Y:S01]  /*1470*/  LOP3.LUT R22, R11, 0x90, RZ, 0xc0, !PT ;  /* 0x000000900b167812 */ /* 0x000fe200078ec0ff */
[----:B------:R-:W-:-:S02]  /*1480*/  @!P5 IMAD.IADD R12, R12, 0x1, -R5 ;  /* 0x000000010c0cd824 */ /* 0x000fc400078e0a05 */
[----:B------:R-:W-:Y:S01]  /*1490*/  @!P6 IMAD.IADD R4, R4, 0x1, -R5 ;  /* 0x000000010404e824 */ /* 0x000fe200078e0a05 */
[----:B------:R-:W-:Y:S01]  /*14a0*/  ISETP.GT.U32.AND P5, PT, R5, R18, PT ;  /* 0x000000120500720c */ /* 0x000fe20003fa4070 */
[----:B------:R-:W-:Y:S01]  /*14b0*/  @!P4 IMAD.MOV R10, RZ, RZ, -R10 ;  /* 0x000000ffff0ac224 */ /* 0x000fe200078e0a0a */
[----:B------:R-:W-:Y:S01]  /*14c0*/  ISETP.GE.AND P6, PT, R17, RZ, PT ;  /* 0x000000ff1100720c */ /* 0x000fe20003fc6270 */
[----:B------:R-:W-:Y:S01]  /*14d0*/  IMAD R7, R2, 0x820, RZ ;  /* 0x0000082002077824 */ /* 0x000fe200078e02ff */
[----:B------:R-:W-:Y:S01]  /*14e0*/  SHF.R.U32.HI R2, RZ, 0x2, R23 ;  /* 0x00000002ff027819 */ /* 0x000fe20000011617 */
[--C-:B------:R-:W-:Y:S01]  /*14f0*/  @!P2 IMAD.IADD R16, R16, 0x1, -R5.reuse ;  /* 0x000000011010a824 */ /* 0x100fe200078e0a05 */
[----:B------:R-:W-:Y:S01]  /*1500*/  ISETP.GE.AND P2, PT, R9, RZ, PT ;  /* 0x000000ff0900720c */ /* 0x000fe20003f46270 */
[--C-:B------:R-:W-:Y:S01]  /*1510*/  @!P1 IMAD.IADD R20, R20, 0x1, -R5.reuse ;  /* 0x0000000114149824 */ /* 0x100fe200078e0a05 */
[----:B------:R-:W-:Y:S01]  /*1520*/  LOP3.LUT R2, R7, 0x77, R2, 0x78, !PT ;  /* 0x0000007707027812 */ /* 0x000fe200078e7802 */
[----:B------:R-:W-:Y:S01]  /*1530*/  IMAD.SHL.U32 R7, R23, 0x20, RZ ;  /* 0x0000002017077824 */ /* 0x000fe200078e00ff */
[C---:B------:R-:W-:Y:S01]  /*1540*/  ISETP.GT.U32.AND P1, PT, R5.reuse, R16, PT ;  /* 0x000000100500720c */ /* 0x040fe20003f24070 */
[----:B------:R-:W-:Y:S01]  /*1550*/  @!P0 IMAD.MOV R0, RZ, RZ, -R0 ;  /* 0x000000ffff008224 */ /* 0x000fe200078e0a00 */
[----:B------:R-:W-:Y:S01]  /*1560*/  ISETP.GT.U32.AND P4, PT, R5, R20, PT ;  /* 0x000000140500720c */ /* 0x000fe20003f84070 */
[----:B------:R-:W-:Y:S01]  /*1570*/  @!P5 IMAD.IADD R18, R18, 0x1, -R5 ;  /* 0x000000011212d824 */ /* 0x000fe200078e0a05 */
[----:B------:R-:W-:Y:S01]  /*1580*/  ISETP.GE.AND P5, PT, R6, RZ, PT ;  /* 0x000000ff0600720c */ /* 0x000fe20003fa6270 */
[----:B------:R-:W-:Y:S01]  /*1590*/  @!P6 IMAD.MOV R8, RZ, RZ, -R8 ;  /* 0x000000ffff08e224 */ /* 0x000fe200078e0a08 */
[----:B------:R-:W-:Y:S01]  /*15a0*/  LOP3.LUT R9, R22, 0x260, R7, 0xf8, !PT ;  /* 0x0000026016097812 */ /* 0x000fe200078ef807 */
[----:B------:R-:W-:Y:S01]  /*15b0*/  IMAD.SHL.U32 R6, R23, 0x2, RZ ;  /* 0x0000000217067824 */ /* 0x000fe200078e00ff */
[----:B------:R-:W-:Y:S01]  /*15c0*/  ISETP.GT.U32.AND P6, PT, R5, R18, PT ;  /* 0x000000120500720c */ /* 0x000fe20003fc4070 */
[----:B------:R-:W-:-:S02]  /*15d0*/  IMAD.SHL.U32 R7, R23, 0x8, RZ ;  /* 0x0000000817077824 */ /* 0x000fc400078e00ff */
[----:B------:R-:W-:Y:S01]  /*15e0*/  @!P3 IMAD.MOV R12, RZ, RZ, -R12 ;  /* 0x000000ffff0cb224 */ /* 0x000fe200078e0a0c */
[----:B------:R-:W-:Y:S01]  /*15f0*/  LOP3.LUT R6, R9, 0x10, R6, 0x78, !PT ;  /* 0x0000001009067812 */ /* 0x000fe200078e7806 */
[--C-:B------:R-:W-:Y:S01]  /*1600*/  @!P1 IMAD.IADD R16, R16, 0x1, -R5.reuse ;  /* 0x0000000110109824 */ /* 0x100fe200078e0a05 */
[----:B------:R-:W-:Y:S01]  /*1610*/  ISETP.GE.AND P1, PT, R13, RZ, PT ;  /* 0x000000ff0d00720c */ /* 0x000fe20003f26270 */
[--C-:B------:R-:W-:Y:S01]  /*1620*/  @!P4 IMAD.IADD R20, R20, 0x1, -R5.reuse ;  /* 0x000000011414c824 */ /* 0x100fe200078e0a05 */
[----:B------:R-:W-:Y:S01]  /*1630*/  ISETP.GE.AND P4, PT, R15, RZ, PT ;  /* 0x000000ff0f00720c */ /* 0x000fe20003f86270 */
[----:B----4-:R-:W-:Y:S01]  /*1640*/  IMAD R14, R14, UR11, RZ ;  /* 0x0000000b0e0e7c24 */ /* 0x010fe2000f8e02ff */
[----:B------:R-:W-:Y:S01]  /*1650*/  LOP3.LUT R7, R7, 0x100, RZ, 0xc0, !PT ;  /* 0x0000010007077812 */ /* 0x000fe200078ec0ff */
[----:B------:R-:W-:Y:S02]  /*1660*/  @!P2 IMAD.MOV R20, RZ, RZ, -R20 ;  /* 0x000000ffff14a224 */ /* 0x000fe400078e0a14 */
[----:B------:R-:W-:Y:S01]  /*1670*/  @!P6 IMAD.IADD R18, R18, 0x1, -R5 ;  /* 0x000000011212e824 */ /* 0x000fe200078e0a05 */
[----:B------:R-:W-:-:S02]  /*1680*/  ISETP.NE.AND P6, PT, R3, RZ, PT ;  /* 0x000000ff0300720c */ /* 0x000fc40003fc5270 */
[----:B------:R-:W-:Y:S01]  /*1690*/  LOP3.LUT R3, RZ, R3, RZ, 0x33, !PT ;  /* 0x00000003ff037212 */ /* 0x000fe200078e33ff */
[----:B------:R-:W-:Y:S01]  /*16a0*/  @!P5 IMAD.MOV R18, RZ, RZ, -R18 ;  /* 0x000000ffff12d224 */ /* 0x000fe200078e0a12 */
[----:B------:R-:W-:Y:S01]  /*16b0*/  IADD3 R6, PT, PT, R6, UR5, R7 ;  /* 0x0000000506067c10 */ /* 0x000fe2000fffe007 */
[----:B------:R-:W-:Y:S01]  /*16c0*/  @!P1 IMAD.MOV R4, RZ, RZ, -R4 ;  /* 0x000000ffff049224 */ /* 0x000fe200078e0a04 */
[C---:B------:R-:W-:Y:S01]  /*16d0*/  SEL R10, R3.reuse, R10, !P6 ;  /* 0x0000000a030a7207 */ /* 0x040fe20007000000 */
[----:B------:R-:W-:Y:S01]  /*16e0*/  @!P4 IMAD.MOV R16, RZ, RZ, -R16 ;  /* 0x000000ffff10c224 */ /* 0x000fe200078e0a10 */
[C---:B------:R-:W-:Y:S01]  /*16f0*/  SEL R8, R3.reuse, R8, !P6 ;  /* 0x0000000803087207 */ /* 0x040fe20007000000 */
[----:B------:R0:W-:Y:S01]  /*1700*/  STL [R1+0x254], R6 ;  /* 0x0002540601007387 */ /* 0x0001e20000100800 */
[C---:B------:R-:W-:Y:S01]  /*1710*/  SEL R0, R3.reuse, R0, !P6 ;  /* 0x0000000003007207 */ /* 0x040fe20007000000 */
[----:B------:R-:W-:Y:S01]  /*1720*/  IMAD R10, R10, UR7, RZ ;  /* 0x000000070a0a7c24 */ /* 0x000fe2000f8e02ff */
[C---:B------:R-:W-:Y:S01]  /*1730*/  SEL R4, R3.reuse, R4, !P6 ;  /* 0x0000000403047207 */ /* 0x040fe20007000000 */
[----:B------:R-:W-:Y:S01]  /*1740*/  IMAD R9, R8, UR7, RZ ;  /* 0x0000000708097c24 */ /* 0x000fe2000f8e02ff */
[C---:B------:R-:W-:Y:S01]  /*1750*/  SEL R5, R3.reuse, R12, !P6 ;  /* 0x0000000c03057207 */ /* 0x040fe20007000000 */
[----:B------:R-:W-:Y:S01]  /*1760*/  IMAD R0, R0, UR7, RZ ;  /* 0x0000000700007c24 */ /* 0x000fe2000f8e02ff */
[----:B------:R-:W-:Y:S01]  /*1770*/  SEL R7, R3, R20, !P6 ;  /* 0x0000001403077207 */ /* 0x000fe20007000000 */
[----:B------:R-:W-:Y:S01]  /*1780*/  IMAD R4, R4, UR7, RZ ;  /* 0x0000000704047c24 */ /* 0x000fe2000f8e02ff */
[----:B--2---:R-:W-:Y:S01]  /*1790*/  IADD3 R11, P0, PT, R10, UR14, RZ ;  /* 0x0000000e0a0b7c10 */ /* 0x004fe2000ff1e0ff */
[----:B------:R-:W-:Y:S01]  /*17a0*/  IMAD R5, R5, UR7, RZ ;  /* 0x0000000705057c24 */ /* 0x000fe2000f8e02ff */
[----:B0-----:R-:W-:Y:S01]  /*17b0*/  SEL R6, R3, R16, !P6 ;  /* 0x0000001003067207 */ /* 0x001fe20007000000 */
[----:B------:R-:W-:Y:S01]  /*17c0*/  IMAD R7, R7, UR7, RZ ;  /* 0x0000000707077c24 */ /* 0x000fe2000f8e02ff */
[----:B------:R-:W-:Y:S01]  /*17d0*/  SEL R3, R3, R18, !P6 ;  /* 0x0000001203037207 */ /* 0x000fe20007000000 */
[----:B------:R0:W-:Y:S01]  /*17e0*/  STL [R1+0x270], R11 ;  /* 0x0002700b01007387 */ /* 0x0001e20000100800 */
[----:B------:R-:W-:Y:S01]  /*17f0*/  IADD3 R12, P6, PT, R9, UR14, RZ ;  /* 0x0000000e090c7c10 */ /* 0x000fe2000ffde0ff */
[----:B------:R-:W-:-:S02]  /*1800*/  IMAD R6, R6, UR7, RZ ;  /* 0x0000000706067c24 */ /* 0x000fc4000f8e02ff */
[----:B------:R-:W-:Y:S01]  /*1810*/  IMAD R8, R3, UR7, RZ ;  /* 0x0000000703087c24 */ /* 0x000fe2000f8e02ff */
[----:B------:R-:W-:Y:S01]  /*1820*/  SHF.R.S32.HI R3, RZ, 0x1f, R10 ;  /* 0x0000001fff037819 */ /* 0x000fe2000001140a */
[----:B------:R1:W-:Y:S01]  /*1830*/  STL [R1+0x278], R12 ;  /* 0x0002780c01007387 */ /* 0x0003e20000100800 */
[----:B------:R-:W-:Y:S01]  /*1840*/  SHF.R.S32.HI R10, RZ, 0x1f, R9 ;  /* 0x0000001fff0a7819 */ /* 0x000fe20000011409 */
[----:B------:R-:W2:Y:S01]  /*1850*/  LDCU UR7, c[0x0][0x3a8] ;  /* 0x00007500ff0777ac */ /* 0x000ea20008000800 */
[----:B------:R-:W-:Y:S02]  /*1860*/  IADD3 R9, P4, PT, R4, UR14, RZ ;  /* 0x0000000e04097c10 */ /* 0x000fe4000ff9e0ff */
[----:B0-----:R-:W-:Y:S02]  /*1870*/  IADD3 R11, P5, PT, R0, UR14, RZ ;  /* 0x0000000e000b7c10 */ /* 0x001fe4000ffbe0ff */
[----:B------:R-:W-:Y:S02]  /*1880*/  IADD3.X R3, PT, PT, R3, UR15, RZ, P0, !PT ;  /* 0x0000000f03037c10 */ /* 0x000fe400087fe4ff */
[----:B------:R-:W-:Y:S01]  /*1890*/  SHF.R.S32.HI R0, RZ, 0x1f, R0 ;  /* 0x0000001fff007819 */ /* 0x000fe20000011400 */
[----:B------:R0:W-:Y:S01]  /*18a0*/  STL [R1+0x280], R11 ;  /* 0x0002800b01007387 */ /* 0x0001e20000100800 */
[----:B-1----:R-:W-:-:S02]  /*18b0*/  IADD3 R12, P3, PT, R5, UR14, RZ ;  /* 0x0000000e050c7c10 */ /* 0x002fc4000ff7e0ff */
[----:B------:R-:W-:Y:S01]  /*18c0*/  SHF.R.S32.HI R4, RZ, 0x1f, R4 ;  /* 0x0000001fff047819 */ /* 0x000fe20000011404 */
[----:B------:R1:W-:Y:S01]  /*18d0*/  STL [R1+0x288], R9 ;  /* 0x0002880901007387 */ /* 0x0003e20000100800 */
[----:B------:R-:W-:Y:S02]  /*18e0*/  SHF.R.S32.HI R5, RZ, 0x1f, R5 ;  /* 0x0000001fff057819 */ /* 0x000fe40000011405 */
[----:B------:R-:W-:Y:S01]  /*18f0*/  IADD3.X R4, PT, PT, R4, UR15, RZ, P4, !PT ;  /* 0x0000000f04047c10 */ /* 0x000fe2000a7fe4ff */
[----:B------:R-:W-:Y:S01]  /*1900*/  STL [R1+0x290], R12 ;  /* 0x0002900c01007387 */ /* 0x000fe20000100800 */
[----:B0-----:R-:W-:Y:S02]  /*1910*/  IADD3 R11, P2, PT, R6, UR14, RZ ;  /* 0x0000000e060b7c10 */ /* 0x001fe4000ff5e0ff */
[----:B------:R-:W-:Y:S02]  /*1920*/  SHF.R.S32.HI R6, RZ, 0x1f, R6 ;  /* 0x0000001fff067819 */ /* 0x000fe40000011406 */
[----:B-1----:R-:W-:Y:S01]  /*1930*/  IADD3 R9, P1, PT, R7, UR14, RZ ;  /* 0x0000000e07097c10 */ /* 0x002fe2000ff3e0ff */
[----:B------:R0:W-:Y:S01]  /*1940*/  STL [R1+0x298], R11 ;  /* 0x0002980b01007387 */ /* 0x0001e20000100800 */
[----:B------:R-:W-:-:S03]  /*1950*/  SHF.R.S32.HI R7, RZ, 0x1f, R7 ;  /* 0x0000001fff077819 */ /* 0x000fc60000011407 */
[----:B------:R1:W-:Y:S04]  /*1960*/  STL [R1+0x2a0], R9 ;  /* 0x0002a00901007387 */ /* 0x0003e80000100800 */
[----:B------:R3:W-:Y:S01]  /*1970*/  STL [R1+0x26c], R3 ;  /* 0x00026c0301007387 */ /* 0x0007e20000100800 */
[----:B0-----:R-:W-:Y:S02]  /*1980*/  IADD3 R11, P0, PT, R8, UR14, RZ ;  /* 0x0000000e080b7c10 */ /* 0x001fe4000ff1e0ff */
[----:B------:R-:W-:Y:S02]  /*1990*/  SHF.R.S32.HI R8, RZ, 0x1f, R8 ;  /* 0x0000001fff087819 */ /* 0x000fe40000011408 */
[----:B-1----:R-:W-:Y:S01]  /*19a0*/  IADD3.X R9, PT, PT, R10, UR15, RZ, P6, !PT ;  /* 0x0000000f0a097c10 */ /* 0x002fe2000b7fe4ff */
[----:B------:R-:W-:Y:S01]  /*19b0*/  STL [R1+0x2a8], R11 ;  /* 0x0002a80b01007387 */ /* 0x000fe20000100800 */
[----:B---3--:R-:W-:-:S03]  /*19c0*/  IADD3 R3, P6, PT, R14, UR12, RZ ;  /* 0x0000000c0e037c10 */ /* 0x008fc6000ffde0ff */
[----:B------:R0:W-:Y:S01]  /*19d0*/  STL [R1+0x274], R9 ;  /* 0x0002740901007387 */ /* 0x0001e20000100800 */
[----:B------:R-:W-:Y:S02]  /*19e0*/  LEA.HI.X.SX32 R14, R14, UR13, 0x1, P6 ;  /* 0x0000000d0e0e7c11 */ /* 0x000fe4000b0f0eff */
[----:B0-----:R-:W-:Y:S02]  /*19f0*/  IADD3.X R9, PT, PT, R0, UR15, RZ, P5, !PT ;  /* 0x0000000f00097c10 */ /* 0x001fe4000affe4ff */
[----:B------:R-:W-:Y:S02]  /*1a00*/  IADD3.X R0, PT, PT, R5, UR15, RZ, P3, !PT ;  /* 0x0000000f05007c10 */ /* 0x000fe40009ffe4ff */
[----:B------:R-:W-:Y:S01]  /*1a10*/  IADD3.X R5, PT, PT, R6, UR15, RZ, P2, !PT ;  /* 0x0000000f06057c10 */ /* 0x000fe200097fe4ff */
[----:B------:R-:W-:Y:S04]  /*1a20*/  STL [R1+0x27c], R9 ;  /* 0x00027c0901007387 */ /* 0x000fe80000100800 */
[----:B------:R0:W-:Y:S04]  /*1a30*/  STL [R1+0x284], R4 ;  /* 0x0002840401007387 */ /* 0x0001e80000100800 */
[----:B------:R1:W-:Y:S04]  /*1a40*/  STL [R1+0x28c], R0 ;  /* 0x00028c0001007387 */ /* 0x0003e80000100800 */
[----:B------:R-:W-:Y:S01]  /*1a50*/  STL [R1+0x294], R5 ;  /* 0x0002940501007387 */ /* 0x000fe20000100800 */
[----:B0-----:R-:W-:-:S02]  /*1a60*/  IADD3.X R4, PT, PT, R7, UR15, RZ, P1, !PT ;  /* 0x0000000f07047c10 */ /* 0x001fc40008ffe4ff */
[----:B-1----:R-:W-:-:S03]  /*1a70*/  IADD3.X R0, PT, PT, R8, UR15, RZ, P0, !PT ;  /* 0x0000000f08007c10 */ /* 0x002fc600087fe4ff */
[----:B------:R0:W-:Y:S04]  /*1a80*/  STL [R1+0x29c], R4 ;  /* 0x00029c0401007387 */ /* 0x0001e80000100800 */
[----:B------:R1:W-:Y:S04]  /*1a90*/  STL [R1+0x2a4], R0 ;  /* 0x0002a40001007387 */ /* 0x0003e80000100800 */
[----:B------:R3:W-:Y:S01]  /*1aa0*/  STL [R1+0x60], RZ ;  /* 0x000060ff01007387 */ /* 0x0007e20000100800 */
[----:B0-----:R-:W-:-:S03]  /*1ab0*/  LOP3.LUT R4, R23, 0x1f, RZ, 0xc0, !PT ;  /* 0x0000001f17047812 */ /* 0x001fc600078ec0ff */
[----:B------:R3:W-:Y:S01]  /*1ac0*/  STL [R1+0x64], RZ ;  /* 0x000064ff01007387 */ /* 0x0007e20000100800 */
[----:B-1----:R-:W-:-:S03]  /*1ad0*/  IMAD.U32 R0, RZ, RZ, UR16 ;  /* 0x00000010ff007e24 */ /* 0x002fc6000f8e00ff */
[----:B------:R3:W-:Y:S01]  /*1ae0*/  STL [R1+0x68], RZ ;  /* 0x000068ff01007387 */ /* 0x0007e20000100800 */
[----:B------:R-:W-:Y:S01]  /*1af0*/  IMAD R4, R4, UR10, RZ ;  /* 0x0000000a04047c24 */ /* 0x000fe2000f8e02ff */
[----:B------:R-:W-:Y:S02]  /*1b00*/  USHF.R.S32.HI UR10, URZ, 0x1f, UR4 ;  /* 0x0000001fff0a7899 */ /* 0x000fe40008011404 */
[----:B------:R3:W-:Y:S02]  /*1b10*/  STL [R1+0x6c], RZ ;  /* 0x00006cff01007387 */ /* 0x0007e40000100800 */
[----:B------:R-:W-:Y:S02]  /*1b20*/  SHF.R.S32.HI R5, RZ, 0x1f, R4 ;  /* 0x0000001fff057819 */ /* 0x000fe40000011404 */
[----:B------:R3:W-:Y:S01]  /*1b30*/  STL [R1+0x90], RZ ;  /* 0x000090ff01007387 */ /* 0x0007e20000100800 */
[----:B------:R-:W-:-:S03]  /*1b40*/  LOP3.LUT R4, R2, 0x410, RZ, 0x3c, !PT ;  /* 0x0000041002047812 */ /* 0x000fc600078e3cff */
        /* <DEDUP_REMOVED lines=122> */
[----:B--2---:R3:W-:Y:S02]  /*22f0*/  STL [R1+0x3c], RZ ;  /* 0x00003cff01007387 */ /* 0x0047e40000100800 */
.L_x_1:
[----:B------:R-:W0:Y:S01]  /*2300*/  LDC R6, c[0x0][0x3a8] ;  /* 0x0000ea00ff067b82 */ /* 0x000e220000000800 */
[----:B------:R-:W-:Y:S01]  /*2310*/  STL [R1+0x708], R22 ;  /* 0x0007081601007387 */ /* 0x000fe20000100800 */
[C---:B------:R-:W-:Y:S01]  /*2320*/  ISETP.GT.AND P1, PT, R0.reuse, RZ, PT ;  /* 0x000000ff0000720c */ /* 0x040fe20003f24270 */
[----:B-1----:R-:W1:Y:S01]  /*2330*/  LDCU UR12, c[0x0][0x3ac] ;  /* 0x00007580ff0c77ac */ /* 0x002e620008000800 */
[C---:B------:R-:W-:Y:S01]  /*2340*/  ISETP.GT.AND P4, PT, R0.reuse, 0x1, PT ;  /* 0x000000010000780c */ /* 0x040fe20003f84270 */
[----:B------:R-:W-:Y:S01]  /*2350*/  STL [R1+0x704], R21 ;  /* 0x0007041501007387 */ /* 0x000fe20000100800 */
[----:B------:R-:W-:Y:S01]  /*2360*/  IADD3 R4, P2, PT, R3, UR7, RZ ;  /* 0x0000000703047c10 */ /* 0x000fe2000ff5e0ff */
[----:B------:R-:W2:Y:S01]  /*2370*/  LDCU UR11, c[0x0][0x3ac] ;  /* 0x00007580ff0b77ac */ /* 0x000ea20008000800 */
[----:B------:R-:W4:Y:S01]  /*2380*/  LDC R8, c[0x0][0x3a8] ;  /* 0x0000ea00ff087b82 */ /* 0x000f220000000800 */
[----:B------:R-:W-:Y:S01]  /*2390*/  STL [R1+0x700], R20 ;  /* 0x0007001401007387 */ /* 0x000fe20000100800 */
[----:B------:R-:W-:-:S03]  /*23a0*/  ISETP.GT.AND P0, PT, R0, 0x2, PT ;  /* 0x000000020000780c */ /* 0x000fc60003f04270 */
[----:B------:R-:W-:Y:S02]  /*23b0*/  STL [R1+0x6fc], R19 ;  /* 0x0006fc1301007387 */ /* 0x000fe40000100800 */
[----:B------:R-:W-:Y:S02]  /*23c0*/  @P1 IMAD.MOV.U32 R7, RZ, RZ, R14 ;  /* 0x000000ffff071224 */ /* 0x000fe400078e000e */
[----:B------:R-:W-:Y:S04]  /*23d0*/  STL [R1+0x6f8], R18 ;  /* 0x0006f81201007387 */ /* 0x000fe80000100800 */
[----:B------:R-:W-:Y:S01]  /*23e0*/  STL [R1+0x6f4], R17 ;  /* 0x0006f41101007387 */ /* 0x000fe20000100800 */
[----:B0-----:R-:W-:-:S03]  /*23f0*/  IMAD.SHL.U32 R9, R6, 0x2, RZ ;  /* 0x0000000206097824 */ /* 0x001fc600078e00ff */
[----:B------:R-:W-:Y:S01]  /*2400*/  STL [R1+0x6f0], R16 ;  /* 0x0006f01001007387 */ /* 0x000fe20000100800 */
[----:B------:R-:W-:-:S03]  /*2410*/  @P1 IMAD.MOV.U32 R6, RZ, RZ, R3 ;  /* 0x000000ffff061224 */ /* 0x000fc600078e0003 */
[----:B------:R-:W-:Y:S04]  /*2420*/  STL [R1+0x6ec], R15 ;  /* 0x0006ec0f01007387 */ /* 0x000fe80000100800 */
[----:B------:R-:W-:Y:S04]  /*2430*/  STL [R1+0x6e8], R13 ;  /* 0x0006e80d01007387 */ /* 0x000fe80000100800 */
[----:B------:R-:W-:Y:S04]  /*2440*/  STL [R1+0x6e4], R11 ;  /* 0x0006e40b01007387 */ /* 0x000fe80000100800 */
[----:B------:R-:W-:Y:S04]  /*2450*/  STL [R1+0x6e0], R12 ;  /* 0x0006e00c01007387 */ /* 0x000fe80000100800 */
[----:B------:R-:W-:Y:S04]  /*2460*/  STL [R1+0x6dc], R10 ;  /* 0x0006dc0a01007387 */ /* 0x000fe80000100800 */
[----:B-----5:R-:W-:Y:S04]  /*2470*/  STL [R1+0x6c4], R2 ;  /* 0x0006c40201007387 */ /* 0x020fe80000100800 */
[----:B------:R-:W-:Y:S04]  /*2480*/  STL [R1+0x6c0], R26 ;  /* 0x0006c01a01007387 */ /* 0x000fe80000100800 */
[----:B------:R0:W-:Y:S02]  /*2490*/  STL [R1+0x31c], R28 ;  /* 0x00031c1c01007387 */ /* 0x0001e40000100800 */
[----:B0-----:R-:W-:-:S06]  /*24a0*/  PRMT R28, RZ, 0x7610, R28 ;  /* 0x00007610ff1c7816 */ /* 0x001fcc000000001c */
[----:B---3--:R0:W3:Y:S01]  /*24b0*/  @P1 LDG.E.U8 R28, desc[UR8][R6.64] ;  /* 0x00000008061c1981 */ /* 0x0080e2000c1e1100 */
[----:B------:R-:W-:Y:S02]  /*24c0*/  PRMT R22, RZ, 0x7610, R22 ;  /* 0x00007610ff167816 */ /* 0x000fe40000000016 */
[----:B----4-:R-:W-:Y:S02]  /*24d0*/  LEA.HI.X.SX32 R5, R8, R14, 0x1, P2 ;  /* 0x0000000e08057211 */ /* 0x010fe400010f0eff */
[----:B------:R-:W-:Y:S02]  /*24e0*/  PRMT R21, RZ, 0x7610, R21 ;  /* 0x00007610ff157816 */ /* 0x000fe40000000015 */
[----:B------:R-:W-:Y:S01]  /*24f0*/  ISETP.GT.AND P3, PT, R0, 0x3, PT ;  /* 0x000000030000780c */ /* 0x000fe20003f64270 */
[----:B------:R4:W2:Y:S01]  /*2500*/  @P4 LDG.E.U8 R22, desc[UR8][R4.64] ;  /* 0x0000000804164981 */ /* 0x0008a2000c1e1100 */
[----:B0-----:R-:W-:-:S04]  /*2510*/  IADD3 R6, P1, PT, R9, R3, RZ ;  /* 0x0000000309067210 */ /* 0x001fc80007f3e0ff */
[----:B------:R-:W-:-:S05]  /*2520*/  LEA.HI.X.SX32 R7, R9, R14, 0x1, P1 ;  /* 0x0000000e09077211 */ /* 0x000fca00008f0eff */
[----:B------:R0:W2:Y:S01]  /*2530*/  @P0 LDG.E.U8 R21, desc[UR8][R6.64] ;  /* 0x0000000806150981 */ /* 0x0000a2000c1e1100 */
[----:B------:R-:W-:Y:S02]  /*2540*/  PRMT R20, RZ, 0x7610, R20 ;  /* 0x00007610ff147816 */ /* 0x000fe40000000014 */
[----:B------:R-:W-:Y:S02]  /*2550*/  ISETP.GT.AND P2, PT, R0, 0x4, PT ;  /* 0x000000040000780c */ /* 0x000fe40003f44270 */
[----:B------:R-:W-:Y:S02]  /*2560*/  PRMT R19, RZ, 0x7610, R19 ;  /* 0x00007610ff137816 */ /* 0x000fe40000000013 */
[----:B------:R-:W-:Y:S02]  /*2570*/  PRMT R18, RZ, 0x7610, R18 ;  /* 0x00007610ff127816 */ /* 0x000fe40000000012 */
[----:B------:R-:W-:Y:S02]  /*2580*/  PRMT R17, RZ, 0x7610, R17 ;  /* 0x00007610ff117816 */ /* 0x000fe40000000011 */
[----:B------:R-:W-:-:S02]  /*2590*/  PRMT R16, RZ, 0x7610, R16 ;  /* 0x00007610ff107816 */ /* 0x000fc40000000010 */
[----:B------:R-:W-:Y:S02]  /*25a0*/  PRMT R15, RZ, 0x7610, R15 ;  /* 0x00007610ff0f7816 */ /* 0x000fe4000000000f */
[----:B------:R-:W-:Y:S01]  /*25b0*/  PRMT R13, RZ, 0x7610, R13 ;  /* 0x00007610ff0d7816 */ /* 0x000fe2000000000d */
[----:B---3--:R3:W-:Y:S02]  /*25c0*/  STL [R1+0x48], R28 ;  /* 0x0000481c01007387 */ /* 0x0087e40000100800 */
[----:B---3--:R-:W3:Y:S02]  /*25d0*/  LDC R28, c[0x0][0x3a8] ;  /* 0x0000ea00ff1c7b82 */ /* 0x008ee40000000800 */
[----:B---3--:R-:W-:-:S05]  /*25e0*/  IMAD R9, R28, 0x3, RZ ;  /* 0x000000031c097824 */ /* 0x008fca00078e02ff */
[----:B----4-:R-:W-:-:S04]  /*25f0*/  IADD3 R4, P1, PT, R9, R3, RZ ;  /* 0x0000000309047210 */ /* 0x010fc80007f3e0ff */
[----:B------:R-:W-:Y:S02]  /*2600*/  LEA.HI.X.SX32 R5, R9, R14, 0x1, P1 ;  /* 0x0000000e09057211 */ /* 0x000fe400008f0eff */
[----:B------:R-:W3:Y:S01]  /*2610*/  LDC R9, c[0x0][0x3a8] ;  /* 0x0000ea00ff097b82 */ /* 0x000ee20000000800 */
[----:B------:R-:W-:Y:S02]  /*2620*/  IMAD.SHL.U32 R28, R28, 0x4, RZ ;  /* 0x000000041c1c7824 */ /* 0x000fe400078e00ff */
[----:B------:R4:W2:Y:S03]  /*2630*/  @P3 LDG.E.U8 R20, desc[UR8][R4.64] ;  /* 0x0000000804143981 */ /* 0x0008a6000c1e1100 */
[----:B0-----:R-:W-:-:S04]  /*2640*/  IADD3 R6, P0, PT, R28, R3, RZ ;  /* 0x000000031c067210 */ /* 0x001fc80007f1e0ff */
[----:B------:R-:W-:Y:S02]  /*2650*/  LEA.HI.X.SX32 R7, R28, R14, 0x1, P0 ;  /* 0x0000000e1c077211 */ /* 0x000fe400000f0eff */
[----:B------:R-:W-:-:S03]  /*2660*/  ISETP.GT.AND P1, PT, R0, 0x5, PT ;  /* 0x000000050000780c */ /* 0x000fc60003f24270 */
[----:B------:R0:W2:Y:S01]  /*2670*/  @P2 LDG.E.U8 R19, desc[UR8][R6.64] ;  /* 0x0000000806132981 */ /* 0x0000a2000c1e1100 */
[----:B---3--:R-:W-:-:S05]  /*2680*/  IMAD R28, R9, 0x5, RZ ;  /* 0x00000005091c7824 */ /* 0x008fca00078e02ff */
[----:B----4-:R-:W-:-:S04]  /*2690*/  IADD3 R4, P4, PT, R28, R3, RZ ;  /* 0x000000031c047210 */ /* 0x010fc80007f9e0ff */
[----:B------:R-:W-:Y:S02]  /*26a0*/  LEA.HI.X.SX32 R5, R28, R14, 0x1, P4 ;  /* 0x0000000e1c057211 */ /* 0x000fe400020f0eff */
[----:B------:R-:W3:Y:S01]  /*26b0*/  LDC R28, c[0x0][0x3a8] ;  /* 0x0000ea00ff1c7b82 */ /* 0x000ee20000000800 */
[----:B------:R-:W-:Y:S01]  /*26c0*/  IMAD R9, R9, 0x6, RZ ;  /* 0x0000000609097824 */ /* 0x000fe200078e02ff */
[C---:B------:R-:W-:Y:S01]  /*26d0*/  ISETP.GT.AND P0, PT, R0.reuse, 0x6, PT ;  /* 0x000000060000780c */ /* 0x040fe20003f04270 */
[----:B------:R4:W2:Y:S03]  /*26e0*/  @P1 LDG.E.U8 R18, desc[UR8][R4.64] ;  /* 0x0000000804121981 */ /* 0x0008a6000c1e1100 */
[----:B0-----:R-:W-:Y:S02]  /*26f0*/  IADD3 R6, P3, PT, R9, R3, RZ ;  /* 0x0000000309067210 */ /* 0x001fe40007f7e0ff */
[----:B------:R-:W-:-:S02]  /*2700*/  ISETP.GT.AND P2, PT, R0, 0x7, PT ;  /* 0x000000070000780c */ /* 0x000fc40003f44270 */
[----:B------:R-:W-:-:S05]  /*2710*/  LEA.HI.X.SX32 R7, R9, R14, 0x1, P3 ;  /* 0x0000000e09077211 */ /* 0x000fca00018f0eff */
[----:B------:R0:W2:Y:S01]  /*2720*/  @P0 LDG.E.U8 R17, desc[UR8][R6.64] ;  /* 0x0000000806110981 */ /* 0x0000a2000c1e1100 */
[----:B---3--:R-:W-:-:S05]  /*2730*/  IMAD R9, R28, 0x7, RZ ;  /* 0x000000071c097824 */ /* 0x008fca00078e02ff */
[----:B----4-:R-:W-:-:S04]  /*2740*/  IADD3 R4, P4, PT, R9, R3, RZ ;  /* 0x0000000309047210 */ /* 0x010fc80007f9e0ff */
[----:B------:R-:W-:Y:S02]  /*2750*/  LEA.HI.X.SX32 R5, R9, R14, 0x1, P4 ;  /* 0x0000000e09057211 */ /* 0x000fe400020f0eff */
[----:B------:R-:W3:Y:S03]  /*2760*/  LDC R9, c[0x0][0x3a8] ;  /* 0x0000ea00ff097b82 */ /* 0x000ee60000000800 */
[----:B------:R4:W2:Y:S01]  /*2770*/  @P2 LDG.E.U8 R16, desc[UR8][R4.64] ;  /* 0x0000000804102981 */ /* 0x0008a2000c1e1100 */
[----:B------:R-:W-:-:S05]  /*2780*/  IMAD.SHL.U32 R28, R28, 0x8, RZ ;  /* 0x000000081c1c7824 */ /* 0x000fca00078e00ff */
[----:B0-----:R-:W-:-:S04]  /*2790*/  IADD3 R6, P3, PT, R28, R3, RZ ;  /* 0x000000031c067210 */ /* 0x001fc80007f7e0ff */
[----:B------:R-:W-:Y:S01]  /*27a0*/  LEA.HI.X.SX32 R7, R28, R14, 0x1, P3 ;  /* 0x0000000e1c077211 */ /* 0x000fe200018f0eff */
[----:B---3--:R-:W-:-:S05]  /*27b0*/  IMAD R28, R9, 0x9, RZ ;  /* 0x00000009091c7824 */ /* 0x008fca00078e02ff */
[----:B----4-:R-:W-:-:S04]  /*27c0*/  IADD3 R4, P4, PT, R28, R3, RZ ;  /* 0x000000031c047210 */ /* 0x010fc80007f9e0ff */
[----:B------:R-:W-:Y:S02]  /*27d0*/  LEA.HI.X.SX32 R5, R28, R14, 0x1, P4 ;  /* 0x0000000e1c057211 */ /* 0x000fe400020f0eff */
[----:B------:R-:W0:Y:S01]  /*27e0*/  LDC R28, c[0x0][0x3a8] ;  /* 0x0000ea00ff1c7b82 */ /* 0x000e220000000800 */
[C---:B------:R-:W-:Y:S01]  /*27f0*/  ISETP.GT.AND P1, PT, R0.reuse, 0x8, PT ;  /* 0x000000080000780c */ /* 0x040fe20003f24270 */
[----:B------:R-:W-:Y:S01]  /*2800*/  IMAD R9, R9, 0xa, RZ ;  /* 0x0000000a09097824 */ /* 0x000fe200078e02ff */
[----:B------:R-:W-:-:S11]  /*2810*/  ISETP.GT.AND P0, PT, R0, 0x9, PT ;  /* 0x000000090000780c */ /* 0x000fd60003f04270 */
[----:B------:R3:W4:Y:S04]  /*2820*/  @P1 LDG.E.U8 R15, desc[UR8][R6.64] ;  /* 0x00000008060f1981 */ /* 0x000728000c1e1100 */
[----:B------:R0:W4:Y:S01]  /*2830*/  @P0 LDG.E.U8 R13, desc[UR8][R4.64] ;  /* 0x00000008040d0981 */ /* 0x000122000c1e1100 */
[----:B---3--:R-:W-:-:S04]  /*2840*/  IADD3 R6, P3, PT, R9, R3, RZ ;  /* 0x0000000309067210 */ /* 0x008fc80007f7e0ff */
[----:B------:R-:W-:Y:S01]  /*2850*/  LEA.HI.X.SX32 R7, R9, R14, 0x1, P3 ;  /* 0x0000000e09077211 */ /* 0x000fe200018f0eff */
[----:B0-----:R-:W-:-:S05]  /*2860*/  IMAD R9, R28, 0xb, RZ ;  /* 0x0000000b1c097824 */ /* 0x001fca00078e02ff */
[----:B------:R-:W-:-:S04]  /*2870*/  IADD3 R4, P4, PT, R9, R3, RZ ;  /* 0x0000000309047210 */ /* 0x000fc80007f9e0ff */
[----:B------:R-:W-:Y:S02]  /*2880*/  LEA.HI.X.SX32 R5, R9, R14, 0x1, P4 ;  /* 0x0000000e09057211 */ /* 0x000fe400020f0eff */
[----:B------:R-:W0:Y:S01]  /*2890*/  LDC R9, c[0x0][0x3a8] ;  /* 0x0000ea00ff097b82 */ /* 0x000e220000000800 */
[----:B------:R-:W-:Y:S02]  /*28a0*/  ISETP.GT.AND P2, PT, R0, 0xa, PT ;  /* 0x0000000a0000780c */ /* 0x000fe40003f44270 */
[----:B------:R-:W-:Y:S01]  /*28b0*/  PRMT R11, RZ, 0x7610, R11 ;  /* 0x00007610ff0b7816 */ /* 0x000fe2000000000b */
[----:B------:R-:W-:Y:S01]  /*28c0*/  IMAD R28, R28, 0xc, RZ ;  /* 0x0000000c1c1c7824 */ /* 0x000fe200078e02ff */
[C---:B------:R-:W-:Y:S02]  /*28d0*/  ISETP.GT.AND P1, PT, R0.reuse, 0xb, PT ;  /* 0x0000000b0000780c */ /* 0x040fe40003f24270 */
[----:B------:R-:W-:Y:S02]  /*28e0*/  PRMT R12, RZ, 0x7610, R12 ;  /* 0x00007610ff0c7816 */ /* 0x000fe4000000000c */
[----:B------:R-:W-:-:S05]  /*28f0*/  ISETP.GT.AND P0, PT, R0, 0xc, PT ;  /* 0x0000000c0000780c */ /* 0x000fca0003f04270 */
[----:B------:R3:W4:Y:S01]  /*2900*/  @P2 LDG.E.U8 R11, desc[UR8][R6.64] ;  /* 0x00000008060b2981 */ /* 0x000722000c1e1100 */
[----:B------:R-:W-:-:S03]  /*2910*/  ISETP.GT.AND P2, PT, R0, 0xd, PT ;  /* 0x0000000d0000780c */ /* 0x000fc60003f44270 */
[----:B------:R0:W4:Y:S01]  /*2920*/  @P1 LDG.E.U8 R12, desc[UR8][R4.64] ;  /* 0x00000008040c1981 */ /* 0x000122000c1e1100 */
[----:B---3--:R-:W-:-:S04]  /*2930*/  IADD3 R6, P3, PT, R28, R3, RZ ;  /* 0x000000031c067210 */ /* 0x008fc80007f7e0ff */
[----:B------:R-:W-:Y:S01]  /*2940*/  LEA.HI.X.SX32 R7, R28, R14, 0x1, P3 ;  /* 0x0000000e1c077211 */ /* 0x000fe200018f0eff */
[----:B0-----:R-:W-:Y:S01]  /*2950*/  IMAD R28, R9, 0xd, RZ ;  /* 0x0000000d091c7824 */ /* 0x001fe200078e02ff */
[----:B------:R-:W-:-:S04]  /*2960*/  PRMT R10, RZ, 0x7610, R10 ;  /* 0x00007610ff0a7816 */ /* 0x000fc8000000000a */
[C---:B------:R-:W-:Y:S02]  /*2970*/  IADD3 R4, P4, PT, R28.reuse, R3, RZ ;  /* 0x000000031c047210 */ /* 0x040fe40007f9e0ff */
[----:B------:R-:W-:Y:S01]  /*2980*/  PRMT R2, RZ, 0x7610, R2 ;  /* 0x00007610ff027816 */ /* 0x000fe20000000002 */
[----:B------:R0:W3:Y:S01]  /*2990*/  @P0 LDG.E.U8 R10, desc[UR8][R6.64] ;  /* 0x00000008060a0981 */ /* 0x0000e2000c1e1100 */
[----:B------:R-:W-:Y:S02]  /*29a0*/  LEA.HI.X.SX32 R5, R28, R14, 0x1, P4 ;  /* 0x0000000e1c057211 */ /* 0x000fe400020f0eff */
[----:B------:R-:W1:Y:S03]  /*29b0*/  LDC R28, c[0x0][0x3a8] ;  /* 0x0000ea00ff1c7b82 */ /* 0x000e660000000800 */
[----:B------:R0:W3:Y:S04]  /*29c0*/  @P2 LDG.E.U8 R2, desc[UR8][R4.64] ;  /* 0x0000000804022981 */ /* 0x0000e8000c1e1100 */
[----:B--2---:R2:W-:Y:S04]  /*29d0*/  STL [R1+0x44], R22 ;  /* 0x0000441601007387 */ /* 0x0045e80000100800 */
[----:B--2---:R-:W2:Y:S01]  /*29e0*/  LDL.LU R22, [R1+0x708] ;  /* 0x0007080001167983 */ /* 0x004ea20000300800 */
[----:B------:R-:W-:-:S05]  /*29f0*/  IMAD R9, R9, 0xe, RZ ;  /* 0x0000000e09097824 */ /* 0x000fca00078e02ff */
[CC--:B0-----:R-:W-:Y:S01]  /*2a00*/  IADD3 R6, P3, PT, R9.reuse, R3.reuse, RZ ;  /* 0x0000000309067210 */ /* 0x0c1fe20007f7e0ff */
[----:B------:R0:W-:Y:S03]  /*2a10*/  STL [R1+0x40], R21 ;  /* 0x0000401501007387 */ /* 0x0001e60000100800 */
[----:B------:R-:W-:Y:S01]  /*2a20*/  LEA.HI.X.SX32 R7, R9, R14, 0x1, P3 ;  /* 0x0000000e09077211 */ /* 0x000fe200018f0eff */
[----:B-1----:R-:W-:Y:S01]  /*2a30*/  IMAD.SHL.U32 R9, R28, 0x10, RZ ;  /* 0x000000101c097824 */ /* 0x002fe200078e00ff */
[----:B0-----:R-:W2:Y:S04]  /*2a40*/  LDL.LU R21, [R1+0x704] ;  /* 0x0007040001157983 */ /* 0x001ea80000300800 */
[----:B------:R-:W-:-:S04]  /*2a50*/  IADD3 R4, P4, PT, R9, R3, RZ ;  /* 0x0000000309047210 */ /* 0x000fc80007f9e0ff */
[----:B------:R-:W-:Y:S02]  /*2a60*/  LEA.HI.X.SX32 R5, R9, R14, 0x1, P4 ;  /* 0x0000000e09057211 */ /* 0x000fe400020f0eff */
[----:B------:R-:W0:Y:S01]  /*2a70*/  LDC R9, c[0x0][0x3a8] ;  /* 0x0000ea00ff097b82 */ /* 0x000e220000000800 */
[C---:B------:R-:W-:Y:S02]  /*2a80*/  ISETP.GT.AND P1, PT, R0.reuse, 0xe, PT ;  /* 0x0000000e0000780c */ /* 0x040fe40003f24270 */
[----:B------:R-:W-:Y:S02]  /*2a90*/  ISETP.GT.AND P0, PT, R0, 0x10, PT ;  /* 0x000000100000780c */ /* 0x000fe40003f04270 */
[----:B------:R-:W-:Y:S01]  /*2aa0*/  PRMT R26, RZ, 0x7610, R26 ;  /* 0x00007610ff1a7816 */ /* 0x000fe2000000001a */
[----:B------:R-:W-:Y:S01]  /*2ab0*/  IMAD R28, R28, 0x11, RZ ;  /* 0x000000111c1c7824 */ /* 0x000fe200078e02ff */
[----:B------:R-:W-:Y:S02]  /*2ac0*/  ISETP.GT.AND P2, PT, R0, 0x11, PT ;  /* 0x000000110000780c */ /* 0x000fe40003f44270 */
[----:B------:R-:W-:-:S05]  /*2ad0*/  PRMT R29, RZ, 0x7610, R29 ;  /* 0x00007610ff1d7816 */ /* 0x000fca000000001d */
[----:B------:R1:W2:Y:S01]  /*2ae0*/  @P1 LDG.E.U8 R26, desc[UR8][R6.64] ;  /* 0x00000008061a1981 */ /* 0x0002a2000c1e1100 */
[----:B------:R-:W-:Y:S02]  /*2af0*/  PRMT R27, RZ, 0x7610, R27 ;  /* 0x00007610ff1b7816 */ /* 0x000fe4000000001b */
[----:B------:R-:W-:Y:S01]  /*2b00*/  ISETP.GT.AND P1, PT, R0, 0x12, PT ;  /* 0x000000120000780c */ /* 0x000fe20003f24270 */
[----:B------:R0:W2:Y:S01]  /*2b10*/  @P0 LDG.E.U8 R29, desc[UR8][R4.64] ;  /* 0x00000008041d0981 */ /* 0x0000a2000c1e1100 */
[----:B-1----:R-:W-:-:S04]  /*2b20*/  IADD3 R6, P3, PT, R28, R3, RZ ;  /* 0x000000031c067210 */ /* 0x002fc80007f7e0ff */
[----:B------:R-:W-:Y:S01]  /*2b30*/  LEA.HI.X.SX32 R7, R28, R14, 0x1, P3 ;  /* 0x0000000e1c077211 */ /* 0x000fe200018f0eff */
[C---:B0-----:R-:W-:Y:S01]  /*2b40*/  IMAD R28, R9.reuse, 0x12, RZ ;  /* 0x00000012091c7824 */ /* 0x041fe200078e02ff */
[----:B------:R-:W-:Y:S01]  /*2b50*/  ISETP.GT.AND P0, PT, R0, 0x13, PT ;  /* 0x000000130000780c */ /* 0x000fe20003f04270 */
[----:B------:R-:W-:Y:S02]  /*2b60*/  IMAD R9, R9, 0x13, RZ ;  /* 0x0000001309097824 */ /* 0x000fe400078e02ff */
[----:B------:R0:W2:Y:S01]  /*2b70*/  @P2 LDG.E.U8 R27, desc[UR8][R6.64] ;  /* 0x00000008061b2981 */ /* 0x0000a2000c1e1100 */
[-C--:B------:R-:W-:Y:S02]  /*2b80*/  IADD3 R4, P4, PT, R28, R3.reuse, RZ ;  /* 0x000000031c047210 */ /* 0x080fe40007f9e0ff */
[----:B------:R-:W-:Y:S01]  /*2b90*/  PRMT R25, RZ, 0x7610, R25 ;  /* 0x00007610ff197816 */ /* 0x000fe20000000019 */
[----:B------:R1:W-:Y:S04]  /*2ba0*/  STL [R1+0x2c], R20 ;  /* 0x00002c1401007387 */ /* 0x0003e80000100800 */
[----:B-1----:R-:W2:Y:S04]  /*2bb0*/  LDL.LU R20, [R1+0x700] ;  /* 0x0007000001147983 */ /* 0x002ea80000300800 */
[----:B------:R1:W-:Y:S04]  /*2bc0*/  STL [R1+0x28], R19 ;  /* 0x0000281301007387 */ /* 0x0003e80000100800 */
[----:B-1----:R-:W2:Y:S04]  /*2bd0*/  LDL.LU R19, [R1+0x6fc] ;  /* 0x0006fc0001137983 */ /* 0x002ea80000300800 */
[----:B------:R1:W-:Y:S04]  /*2be0*/  STL [R1+0x24], R18 ;  /* 0x0000241201007387 */ /* 0x0003e80000100800 */
[----:B-1----:R-:W2:Y:S04]  /*2bf0*/  LDL.LU R18, [R1+0x6f8] ;  /* 0x0006f80001127983 */ /* 0x002ea80000300800 */
[----:B------:R1:W-:Y:S01]  /*2c00*/  STL [R1+0x20], R17 ;  /* 0x0000201101007387 */ /* 0x0003e20000100800 */
[----:B0-----:R-:W-:-:S02]  /*2c10*/  IADD3 R6, P3, PT, R9, R3, RZ ;  /* 0x0000000309067210 */ /* 0x001fc40007f7e0ff */
[-C--:B------:R-:W-:Y:S01]  /*2c20*/  LEA.HI.X.SX32 R5, R28, R14.reuse, 0x1, P4 ;  /* 0x0000000e1c057211 */ /* 0x080fe200020f0eff */
[----:B-1----:R-:W2:Y:S01]  /*2c30*/  LDL.LU R17, [R1+0x6f4] ;  /* 0x0006f40001117983 */ /* 0x002ea20000300800 */
[----:B------:R-:W-:Y:S01]  /*2c40*/  PRMT R24, RZ, 0x7610, R24 ;  /* 0x00007610ff187816 */ /* 0x000fe20000000018 */
[----:B------:R-:W0:Y:S01]  /*2c50*/  LDC R28, c[0x0][0x3a8] ;  /* 0x0000ea00ff1c7b82 */ /* 0x000e220000000800 */
[----:B------:R-:W-:Y:S01]  /*2c60*/  LEA.HI.X.SX32 R7, R9, R14, 0x1, P3 ;  /* 0x0000000e09077211 */ /* 0x000fe200018f0eff */
[----:B------:R1:W2:Y:S04]  /*2c70*/  @P1 LDG.E.U8 R25, desc[UR8][R4.64] ;  /* 0x0000000804191981 */ /* 0x0002a8000c1e1100 */
[----:B------:R0:W2:Y:S04]  /*2c80*/  @P0 LDG.E.U8 R24, desc[UR8][R6.64] ;  /* 0x0000000806180981 */ /* 0x0000a8000c1e1100 */
[----:B------:R1:W-:Y:S04]  /*2c90*/  STL [R1+0x1c], R16 ;  /* 0x00001c1001007387 */ /* 0x0003e80000100800 */
[----:B-1----:R-:W2:Y:S01]  /*2ca0*/  LDL.LU R16, [R1+0x6f0] ;  /* 0x0006f00001107983 */ /* 0x002ea20000300800 */
[----:B0-----:R-:W-:-:S03]  /*2cb0*/  IMAD R9, R28, 0x14, RZ ;  /* 0x000000141c097824 */ /* 0x001fc600078e02ff */
[----:B----4-:R0:W-:Y:S04]  /*2cc0*/  STL [R1+0x18], R15 ;  /* 0x0000180f01007387 */ /* 0x0101e80000100800 */
[----:B0-----:R-:W4:Y:S04]  /*2cd0*/  LDL.LU R15, [R1+0x6ec] ;  /* 0x0006ec00010f7983 */ /* 0x001f280000300800 */
[----:B------:R0:W-:Y:S04]  /*2ce0*/  STL [R1+0x14], R13 ;  /* 0x0000140d01007387 */ /* 0x0001e80000100800 */
[----:B0-----:R-:W4:Y:S04]  /*2cf0*/  LDL.LU R13, [R1+0x6e8] ;  /* 0x0006e800010d7983 */ /* 0x001f280000300800 */
[----:B------:R0:W-:Y:S04]  /*2d00*/  STL [R1+0x10], R11 ;  /* 0x0000100b01007387 */ /* 0x0001e80000100800 */
[----:B0-----:R-:W4:Y:S04]  /*2d10*/  LDL.LU R11, [R1+0x6e4] ;  /* 0x0006e400010b7983 */ /* 0x001f280000300800 */
[----:B------:R0:W-:Y:S04]  /*2d20*/  STL [R1+0xc], R12 ;  /* 0x00000c0c01007387 */ /* 0x0001e80000100800 */
[----:B0-----:R-:W4:Y:S04]  /*2d30*/  LDL.LU R12, [R1+0x6e0] ;  /* 0x0006e000010c7983 */ /* 0x001f280000300800 */
[----:B---3--:R0:W-:Y:S04]  /*2d40*/  STL [R1+0x8], R10 ;  /* 0x0000080a01007387 */ /* 0x0081e80000100800 */
[----:B0-----:R-:W3:Y:S04]  /*2d50*/  LDL.LU R10, [R1+0x6dc] ;  /* 0x0006dc00010a7983 */ /* 0x001ee80000300800 */
[----:B------:R0:W-:Y:S02]  /*2d60*/  STL [R1+0x6c8], R2 ;  /* 0x0006c80201007387 */ /* 0x0001e40000100800 */
[----:B0-----:R-:W-:-:S02]  /*2d70*/  IMAD R2, R28, 0x15, RZ ;  /* 0x000000151c027824 */ /* 0x001fc400078e02ff */
[----:B------:R-:W0:Y:S01]  /*2d80*/  LDC R28, c[0x0][0x3a8] ;  /* 0x0000ea00ff1c7b82 */ /* 0x000e220000000800 */
[CC--:B------:R-:W-:Y:S02]  /*2d90*/  IADD3 R4, P4, PT, R9.reuse, R3.reuse, RZ ;  /* 0x0000000309047210 */ /* 0x0c0fe40007f9e0ff */
[C---:B------:R-:W-:Y:S02]  /*2da0*/  IADD3 R6, P3, PT, R2.reuse, R3, RZ ;  /* 0x0000000302067210 */ /* 0x040fe40007f7e0ff */
[-C--:B------:R-:W-:Y:S02]  /*2db0*/  LEA.HI.X.SX32 R5, R9, R14.reuse, 0x1, P4 ;  /* 0x0000000e09057211 */ /* 0x080fe400020f0eff */
[----:B------:R-:W-:Y:S02]  /*2dc0*/  LEA.HI.X.SX32 R7, R2, R14, 0x1, P3 ;  /* 0x0000000e02077211 */ /* 0x000fe400018f0eff */
[C---:B------:R-:W-:Y:S02]  /*2dd0*/  ISETP.GT.AND P2, PT, R0.reuse, 0x14, PT ;  /* 0x000000140000780c */ /* 0x040fe40003f44270 */
[----:B------:R-:W-:Y:S01]  /*2de0*/  ISETP.GT.AND P1, PT, R0, 0x15, PT ;  /* 0x000000150000780c */ /* 0x000fe20003f24270 */
[----:B0-----:R-:W-:-:S02]  /*2df0*/  IMAD R9, R28, 0x16, RZ ;  /* 0x000000161c097824 */ /* 0x001fc400078e02ff */
[----:B------:R-:W-:Y:S02]  /*2e00*/  IMAD R2, R28, 0x17, RZ ;  /* 0x000000171c027824 */ /* 0x000fe400078e02ff */
[----:B------:R-:W0:Y:S01]  /*2e10*/  LDC R28, c[0x0][0x3a8] ;  /* 0x0000ea00ff1c7b82 */ /* 0x000e220000000800 */
[----:B------:R-:W-:Y:S02]  /*2e20*/  PRMT R23, RZ, 0x7610, R23 ;  /* 0x00007610ff177816 */ /* 0x000fe40000000017 */
[----:B--2---:R-:W-:-:S04]  /*2e30*/  PRMT R22, RZ, 0x7610, R22 ;  /* 0x00007610ff167816 */ /* 0x004fc80000000016 */
[----:B------:R1:W2:Y:S04]  /*2e40*/  @P2 LDG.E.U8 R23, desc[UR8][R4.64] ;  /* 0x0000000804172981 */ /* 0x0002a8000c1e1100 */
[----:B------:R1:W2:Y:S02]  /*2e50*/  @P1 LDG.E.U8 R22, desc[UR8][R6.64] ;  /* 0x0000000806161981 */ /* 0x0002a4000c1e1100 */
[CC--:B-1----:R-:W-:Y:S02]  /*2e60*/  IADD3 R4, P4, PT, R9.reuse, R3.reuse, RZ ;  /* 0x0000000309047210 */ /* 0x0c2fe40007f9e0ff */
[----:B------:R-:W-:Y:S02]  /*2e70*/  IADD3 R6, P3, PT, R2, R3, RZ ;  /* 0x0000000302067210 */ /* 0x000fe40007f7e0ff */
[-C--:B------:R-:W-:Y:S01]  /*2e80*/  LEA.HI.X.SX32 R5, R9, R14.reuse, 0x1, P4 ;  /* 0x0000000e09057211 */ /* 0x080fe200020f0eff */
[----:B0-----:R-:W-:Y:S01]  /*2e90*/  IMAD R9, R28, 0x18, RZ ;  /* 0x000000181c097824 */ /* 0x001fe200078e02ff */
[----:B------:R-:W-:Y:S01]  /*2ea0*/  LEA.HI.X.SX32 R7, R2, R14, 0x1, P3 ;  /* 0x0000000e02077211 */ /* 0x000fe200018f0eff */
[----:B------:R-:W-:-:S02]  /*2eb0*/  IMAD R2, R28, 0x19, RZ ;  /* 0x000000191c027824 */ /* 0x000fc400078e02ff */
[----:B------:R-:W0:Y:S01]  /*2ec0*/  LDC R28, c[0x0][0x3a8] ;  /* 0x0000ea00ff1c7b82 */ /* 0x000e220000000800 */
[C---:B------:R-:W-:Y:S02]  /*2ed0*/  ISETP.GT.AND P0, PT, R0.reuse, 0x16, PT ;  /* 0x000000160000780c */ /* 0x040fe40003f04270 */
[----:B------:R-:W-:Y:S02]  /*2ee0*/  ISETP.GT.AND P2, PT, R0, 0x17, PT ;  /* 0x000000170000780c */ /* 0x000fe40003f44270 */
[----:B------:R-:W-:-:S09]  /*2ef0*/  PRMT R21, RZ, 0x7610, R21 ;  /* 0x00007610ff157816 */ /* 0x000fd20000000015 */
[----:B------:R1:W2:Y:S01]  /*2f00*/  @P0 LDG.E.U8 R21, desc[UR8][R4.64] ;  /* 0x0000000804150981 */ /* 0x0002a2000c1e1100 */
[----:B------:R-:W-:Y:S02]  /*2f10*/  ISETP.GT.AND P1, PT, R0, 0x18, PT ;  /* 0x000000180000780c */ /* 0x000fe40003f24270 */
[----:B-1----:R-:W-:-:S04]  /*2f20*/  IADD3 R4, P4, PT, R9, R3, RZ ;  /* 0x0000000309047210 */ /* 0x002fc80007f9e0ff */
[----:B------:R-:W-:Y:S01]  /*2f30*/  LEA.HI.X.SX32 R5, R9, R14, 0x1, P4 ;  /* 0x0000000e09057211 */ /* 0x000fe200020f0eff */
[----:B0-----:R-:W-:Y:S01]  /*2f40*/  IMAD R9, R28, 0x1a, RZ ;  /* 0x0000001a1c097824 */ /* 0x001fe200078e02ff */
[----:B------:R-:W-:-:S06]  /*2f50*/  PRMT R20, RZ, 0x7610, R20 ;  /* 0x00007610ff147816 */ /* 0x000fcc0000000014 */
[----:B------:R0:W2:Y:S02]  /*2f60*/  @P2 LDG.E.U8 R20, desc[UR8][R6.64] ;  /* 0x0000000806142981 */ /* 0x0000a4000c1e1100 */
[----:B0-----:R-:W-:-:S04]  /*2f70*/  IADD3 R6, P3, PT, R2, R3, RZ ;  /* 0x0000000302067210 */ /* 0x001fc80007f7e0ff */
[----:B------:R-:W-:Y:S01]  /*2f80*/  LEA.HI.X.SX32 R7, R2, R14, 0x1, P3 ;  /* 0x0000000e02077211 */ /* 0x000fe200018f0eff */
[----:B------:R-:W-:Y:S02]  /*2f90*/  IMAD R2, R28, 0x1b, RZ ;  /* 0x0000001b1c027824 */ /* 0x000fe400078e02ff */
[----:B------:R-:W0:Y:S01]  /*2fa0*/  LDC R28, c[0x0][0x3a8] ;  /* 0x0000ea00ff1c7b82 */ /* 0x000e220000000800 */
[----:B------:R-:W-:Y:S02]  /*2fb0*/  ISETP.GT.AND P0, PT, R0, 0x19, PT ;  /* 0x000000190000780c */ /* 0x000fe40003f04270 */
[----:B------:R-:W-:-:S06]  /*2fc0*/  PRMT R19, RZ, 0x7610, R19 ;  /* 0x00007610ff137816 */ /* 0x000fcc0000000013 */
[----:B------:R-:W2:Y:S01]  /*2fd0*/  @P1 LDG.E.U8 R19, desc[UR8][R4.64] ;  /* 0x0000000804131981 */ /* 0x000ea2000c1e1100 */
[----:B------:R-:W-:Y:S02]  /*2fe0*/  PRMT R18, RZ, 0x7610, R18 ;  /* 0x00007610ff127816 */ /* 0x000fe40000000012 */
[----:B------:R-:W-:-:S04]  /*2ff0*/  ISETP.GT.AND P1, PT, R0, 0x1b, PT ;  /* 0x0000001b0000780c */ /* 0x000fc80003f24270 */
[----:B------:R1:W2:Y:S02]  /*3000*/  @P0 LDG.E.U8 R18, desc[UR8][R6.64] ;  /* 0x0000000806120981 */ /* 0x0002a4000c1e1100 */
[----:B-1----:R-:W-:-:S04]  /*3010*/  IADD3 R6, P3, PT, R2, R3, RZ ;  /* 0x0000000302067210 */ /* 0x002fc80007f7e0ff */
[----:B------:R-:W-:Y:S01]  /*3020*/  LEA.HI.X.SX32 R7, R2, R14, 0x1, P3 ;  /* 0x0000000e02077211 */ /* 0x000fe200018f0eff */
[----:B0-----:R-:W-:Y:S01]  /*3030*/  IMAD R2, R28, 0x1d, RZ ;  /* 0x0000001d1c027824 */ /* 0x001fe200078e02ff */
[----:B------:R-:W-:Y:S04]  /*3040*/  STL [R1+0x6cc], R26 ;  /* 0x0006cc1a01007387 */ /* 0x000fe80000100800 */
[----:B------:R0:W-:Y:S01]  /*3050*/  STL [R1+0x6d8], R27 ;  /* 0x0006d81b01007387 */ /* 0x0001e20000100800 */
[----:B------:R-:W-:-:S03]  /*3060*/  PRMT R16, RZ, 0x7610, R16 ;  /* 0x00007610ff107816 */ /* 0x000fc60000000010 */
[----:B------:R-:W-:Y:S04]  /*3070*/  STL [R1+0x6d0], R25 ;  /* 0x0006d01901007387 */ /* 0x000fe80000100800 */
[----:B------:R1:W2:Y:S04]  /*3080*/  @P1 LDG.E.U8 R16, desc[UR8][R6.64] ;  /* 0x0000000806101981 */ /* 0x0002a8000c1e1100 */
[----:B------:R0:W-:Y:S01]  /*3090*/  STL [R1+0x6d4], R24 ;  /* 0x0006d41801007387 */ /* 0x0001e20000100800 */
[----:B-1----:R-:W-:-:S04]  /*30a0*/  IADD3 R6, P3, PT, R2, R3, RZ ;  /* 0x0000000302067210 */ /* 0x002fc80007f7e0ff */
[----:B------:R-:W-:Y:S02]  /*30b0*/  LEA.HI.X.SX32 R7, R2, R14, 0x1, P3 ;  /* 0x0000000e02077211 */ /* 0x000fe400018f0eff */
[----:B------:R-:W2:Y:S04]  /*30c0*/  LDL.LU R2, [R1+0x48] ;  /* 0x0000480001027983 */ /* 0x000ea80000300800 */
[----:B0-----:R-:W2:Y:S01]  /*30d0*/  LDL.LU R27, [R1+0x44] ;  /* 0x00004400011b7983 */ /* 0x001ea20000300800 */
[----:B------:R-:W-:Y:S02]  /*30e0*/  ISETP.GT.AND P2, PT, R0, 0x1a, PT ;  /* 0x0000001a0000780c */ /* 0x000fe40003f44270 */
[----:B------:R-:W-:Y:S02]  /*30f0*/  IADD3 R4, P4, PT, R9, R3, RZ ;  /* 0x0000000309047210 */ /* 0x000fe40007f9e0ff */
[----:B------:R-:W-:-:S02]  /*3100*/  PRMT R17, RZ, 0x7610, R17 ;  /* 0x00007610ff117816 */ /* 0x000fc40000000011 */
[C---:B------:R-:W-:Y:S02]  /*3110*/  ISETP.GT.AND P0, PT, R0.reuse, 0x1c, PT ;  /* 0x0000001c0000780c */ /* 0x040fe40003f04270 */
[----:B------:R-:W-:Y:S01]  /*3120*/  ISETP.GT.AND P1, PT, R0, 0x1e, PT ;  /* 0x0000001e0000780c */ /* 0x000fe20003f24270 */
[----:B------:R-:W-:Y:S01]  /*3130*/  IMAD R24, R8, 0x1f, RZ ;  /* 0x0000001f08187824 */ /* 0x000fe200078e02ff */
[----:B------:R-:W-:Y:S01]  /*3140*/  LEA.HI.X.SX32 R5, R9, R14, 0x1, P4 ;  /* 0x0000000e09057211 */ /* 0x000fe200020f0eff */
[----:B------:R-:W-:Y:S01]  /*3150*/  IMAD R9, R28, 0x1c, RZ ;  /* 0x0000001c1c097824 */ /* 0x000fe200078e02ff */
[----:B----4-:R-:W-:-:S03]  /*3160*/  PRMT R15, RZ, 0x7610, R15 ;  /* 0x00007610ff0f7816 */ /* 0x010fc6000000000f */
[----:B------:R0:W4:Y:S01]  /*3170*/  @P2 LDG.E.U8 R17, desc[UR8][R4.64] ;  /* 0x0000000804112981 */ /* 0x000122000c1e1100 */
[----:B------:R-:W-:-:S03]  /*3180*/  ISETP.GT.AND P3, PT, R0, 0xf, PT ;  /* 0x0000000f0000780c */ /* 0x000fc60003f64270 */
[----:B------:R-:W4:Y:S01]  /*3190*/  LDL.LU R25, [R1+0x40] ;  /* 0x0000400001197983 */ /* 0x000f220000300800 */
[C---:B0-----:R-:W-:Y:S01]  /*31a0*/  IADD3 R4, P4, PT, R9.reuse, R3, RZ ;  /* 0x0000000309047210 */ /* 0x041fe20007f9e0ff */
[----:B------:R-:W-:Y:S01]  /*31b0*/  IMAD R28, R8, 0xf, RZ ;  /* 0x0000000f081c7824 */ /* 0x000fe200078e02ff */
[----:B------:R-:W-:Y:S01]  /*31c0*/  ISETP.GT.AND P2, PT, R0, 0x1d, PT ;  /* 0x0000001d0000780c */ /* 0x000fe20003f44270 */
[----:B------:R-:W4:Y:S01]  /*31d0*/  LDL.LU R26, [R1+0x2c] ;  /* 0x00002c00011a7983 */ /* 0x000f220000300800 */
[----:B------:R-:W-:Y:S02]  /*31e0*/  LEA.HI.X.SX32 R5, R9, R14, 0x1, P4 ;  /* 0x0000000e09057211 */ /* 0x000fe400020f0eff */
[----:B------:R-:W0:Y:S03]  /*31f0*/  LDC R9, c[0x0][0x3a8] ;  /* 0x0000ea00ff097b82 */ /* 0x000e260000000800 */
[----:B------:R1:W4:Y:S01]  /*3200*/  @P0 LDG.E.U8 R15, desc[UR8][R4.64] ;  /* 0x00000008040f0981 */ /* 0x000322000c1e1100 */
[----:B------:R-:W-:-:S02]  /*3210*/  PRMT R13, RZ, 0x7610, R13 ;  /* 0x00007610ff0d7816 */ /* 0x000fc4000000000d */
[----:B------:R-:W-:-:S04]  /*3220*/  ISETP.GT.AND P4, PT, R0, 0x1f, PT ;  /* 0x0000001f0000780c */ /* 0x000fc80003f84270 */
[----:B------:R0:W4:Y:S02]  /*3230*/  @P2 LDG.E.U8 R13, desc[UR8][R6.64] ;  /* 0x00000008060d2981 */ /* 0x000124000c1e1100 */
[----:B0-----:R-:W-:-:S05]  /*3240*/  IMAD R9, R9, 0x1e, RZ ;  /* 0x0000001e09097824 */ /* 0x001fca00078e02ff */
[CC--:B-1----:R-:W-:Y:S02]  /*3250*/  IADD3 R4, P0, PT, R9.reuse, R3.reuse, RZ ;  /* 0x0000000309047210 */ /* 0x0c2fe40007f1e0ff */
[----:B------:R-:W-:Y:S02]  /*3260*/  PRMT R11, RZ, 0x7610, R11 ;  /* 0x00007610ff0b7816 */ /* 0x000fe4000000000b */
[----:B------:R-:W-:Y:S02]  /*3270*/  LEA.HI.X.SX32 R5, R9, R14, 0x1, P0 ;  /* 0x0000000e09057211 */ /* 0x000fe400000f0eff */
[----:B------:R-:W-:-:S03]  /*3280*/  IADD3 R8, P0, PT, R24, R3, RZ ;  /* 0x0000000318087210 */ /* 0x000fc60007f1e0ff */
[----:B------:R0:W4:Y:S01]  /*3290*/  @P1 LDG.E.U8 R11, desc[UR8][R4.64] ;  /* 0x00000008040b1981 */ /* 0x000122000c1e1100 */
[-C--:B------:R-:W-:Y:S02]  /*32a0*/  LEA.HI.X.SX32 R9, R24, R14.reuse, 0x1, P0 ;  /* 0x0000000e18097211 */ /* 0x080fe400000f0eff */
[----:B------:R-:W1:Y:S01]  /*32b0*/  S2R R24, SR_TID.X ;  /* 0x0000000000187919 */ /* 0x000e620000002100 */
[C---:B------:R-:W-:Y:S01]  /*32c0*/  IADD3 R6, P2, PT, R28.reuse, R3, RZ ;  /* 0x000000031c067210 */ /* 0x040fe20007f5e0ff */
[----:B0-----:R-:W0:Y:S01]  /*32d0*/  S2R R5, SR_TID.X ;  /* 0x0000000000057919 */ /* 0x001e220000002100 */
[----:B------:R-:W-:Y:S02]  /*32e0*/  PRMT R12, RZ, 0x7610, R12 ;  /* 0x00007610ff0c7816 */ /* 0x000fe4000000000c */
[----:B---3--:R-:W-:Y:S02]  /*32f0*/  PRMT R10, RZ, 0x7610, R10 ;  /* 0x00007610ff0a7816 */ /* 0x008fe4000000000a */
[----:B------:R-:W-:-:S04]  /*3300*/  LEA.HI.X.SX32 R7, R28, R14, 0x1, P2 ;  /* 0x0000000e1c077211 */ /* 0x000fc800010f0eff */
[----:B------:R-:W3:Y:S04]  /*3310*/  @P4 LDG.E.U8 R10, desc[UR8][R8.64] ;  /* 0x00000008080a4981 */ /* 0x000ee8000c1e1100 */
[----:B------:R0:W3:Y:S04]  /*3320*/  @P3 LDG.E.U8 R12, desc[UR8][R6.64] ;  /* 0x00000008060c3981 */ /* 0x0000e8000c1e1100 */
[----:B------:R1:W-:Y:S02]  /*3330*/  STL [R1+0x328], R3 ;  /* 0x0003280301007387 */ /* 0x0003e40000100800 */
[----:B-1----:R-:W-:-:S02]  /*3340*/  LOP3.LUT R24, R24, 0x1ff, RZ, 0xc0, !PT ;  /* 0x000001ff18187812 */ /* 0x002fc400078ec0ff */
[----:B------:R-:W3:Y:S04]  /*3350*/  LDL.LU R3, [R1+0x20] ;  /* 0x0000200001037983 */ /* 0x000ee80000300800 */
[----:B------:R-:W3:Y:S01]  /*3360*/  LDL.LU R4, [R1+0x8] ;  /* 0x0000080001047983 */ /* 0x000ee20000300800 */
[----:B0-----:R-:W-:-:S03]  /*3370*/  LOP3.LUT R28, R5, 0x1f, RZ, 0xc0, !PT ;  /* 0x0000001f051c7812 */ /* 0x001fc600078ec0ff */
[----:B------:R0:W-:Y:S01]  /*3380*/  STL [R1+0x320], R14 ;  /* 0x0003200e01007387 */ /* 0x0001e20000100800 */
[----:B------:R-:W-:-:S03]  /*3390*/  LOP3.LUT R24, R24, 0x8, RZ, 0x3c, !PT ;  /* 0x0000000818187812 */ /* 0x000fc600078e3cff */
[----:B------:R-:W3:Y:S01]  /*33a0*/  LDL.LU R6, [R1+0x18] ;  /* 0x0000180001067983 */ /* 0x000ee20000300800 */
[----:B------:R-:W-:Y:S01]  /*33b0*/  BAR.SYNC.DEFER_BLOCKING 0x0 ;  /* 0x0000000000007b1d */ /* 0x000fe20000010000 */
[----:B0-----:R-:W-:Y:S02]  /*33c0*/  LOP3.LUT R14, R5, 0x1ff, RZ, 0xc0, !PT ;  /* 0x000001ff050e7812 */ /* 0x001fe400078ec0ff */
[----:B------:R-:W-:-:S03]  /*33d0*/  ISETP.GE.AND P0, PT, R28, R0, PT ;  /* 0x000000001c00720c */ /* 0x000fc60003f06270 */
[----:B------:R-:W3:Y:S04]  /*33e0*/  LDL.LU R7, [R1+0x14] ;  /* 0x0000140001077983 */ /* 0x000ee80000300800 */
[----:B------:R-:W3:Y:S04]  /*33f0*/  LDL.LU R8, [R1+0x10] ;  /* 0x0000100001087983 */ /* 0x000ee80000300800 */
[----:B------:R-:W3:Y:S04]  /*3400*/  LDL.LU R9, [R1+0xc] ;  /* 0x00000c0001097983 */ /* 0x000ee80000300800 */
[----:B------:R0:W-:Y:S04]  /*3410*/  STL [R1+0x3b0], R0 ;  /* 0x0003b00001007387 */ /* 0x0001e80000100800 */
[----:B0-----:R-:W3:Y:S04]  /*3420*/  LDL.LU R0, [R1+0x1c] ;  /* 0x00001c0001007983 */ /* 0x001ee80000300800 */
[----:B--2---:R-:W-:Y:S04]  /*3430*/  STS.U8 [R14+UR5], R2 ;  /* 0x000000020e007988 */ /* 0x004fe80008000005 */
[----:B------:R0:W-:Y:S04]  /*3440*/  STS.U8 [R14+UR5+0x2000], R29 ;  /* 0x0020001d0e007988 */ /* 0x0001e80008000005 */
[----:B------:R1:W-:Y:S04]  /*3450*/  STS.U8 [R24+UR5+0x200], R27 ;  /* 0x0002001b18007988 */ /* 0x0003e80008000005 */
[----:B0-----:R-:W2:Y:S04]  /*3460*/  LDL.LU R29, [R1+0x28] ;  /* 0x00002800011d7983 */ /* 0x001ea80000300800 */
[----:B-1----:R-:W2:Y:S04]  /*3470*/  LDL.LU R27, [R1+0x6d8] ;  /* 0x0006d800011b7983 */ /* 0x002ea80000300800 */
[----:B--2---:R0:W-:Y:S02]  /*3480*/  STS.U8 [R24+UR5+0x2200], R27 ;  /* 0x0022001b18007988 */ /* 0x0041e40008000005 */
[----:B0-----:R-:W0:Y:S02]  /*3490*/  S2R R27, SR_TID.X ;  /* 0x00000000001b7919 */ /* 0x001e240000002100 */
[----:B------:R-:W2:Y:S01]  /*34a0*/  LDL.LU R24, [R1+0x6d4] ;  /* 0x0006d40001187983 */ /* 0x000ea20000300800 */
[----:B0-----:R-:W-:-:S04]  /*34b0*/  LOP3.LUT R27, R27, 0x1ff, RZ, 0xc0, !PT ;  /* 0x000001ff1b1b7812 */ /* 0x001fc800078ec0ff */
[----:B------:R-:W-:-:S05]  /*34c0*/  LOP3.LUT R27, R27, 0x10, RZ, 0x3c, !PT ;  /* 0x000000101b1b7812 */ /* 0x000fca00078e3cff */
[----:B----4-:R0:W-:Y:S04]  /*34d0*/  STS.U8 [R27+UR5+0x400], R25 ;  /* 0x000400191b007988 */ /* 0x0101e80008000005 */
[----:B0-----:R-:W4:Y:S01]  /*34e0*/  LDL.LU R25, [R1+0x6d0] ;  /* 0x0006d00001197983 */ /* 0x001f220000300800 */
[----:B------:R-:W0:Y:S02]  /*34f0*/  S2R R2, SR_TID.X ;  /* 0x0000000000027919 */ /* 0x000e240000002100 */
[----:B0-----:R-:W-:Y:S01]  /*3500*/  LOP3.LUT R2, R2, 0x1ff, RZ, 0xc0, !PT ;  /* 0x000001ff02027812 */ /* 0x001fe200078ec0ff */
[----:B----4-:R0:W-:Y:S03]  /*3510*/  STS.U8 [R27+UR5+0x2400], R25 ;  /* 0x002400191b007988 */ /* 0x0101e60008000005 */
[----:B0-----:R-:W-:-:S05]  /*3520*/  LOP3.LUT R25, R2, 0x18, RZ, 0x3c, !PT ;  /* 0x0000001802197812 */ /* 0x001fca00078e3cff */
[----:B------:R0:W-:Y:S04]  /*3530*/  STS.U8 [R25+UR5+0x600], R26 ;  /* 0x0006001a19007988 */ /* 0x0001e80008000005 */
[----:B--2---:R1:W-:Y:S04]  /*3540*/  STS.U8 [R25+UR5+0x2600], R24 ;  /* 0x0026001819007988 */ /* 0x0043e80008000005 */
[----:B0-----:R-:W2:Y:S04]  /*3550*/  LDL.LU R26, [R1+0x6cc] ;  /* 0x0006cc00011a7983 */ /* 0x001ea80000300800 */
[----:B-1----:R-:W4:Y:S01]  /*3560*/  LDL.LU R24, [R1+0x24] ;  /* 0x0000240001187983 */ /* 0x002f220000300800 */
[----:B------:R-:W0:Y:S01]  /*3570*/  S2R R27, SR_TID.X ;  /* 0x00000000001b7919 */ /* 0x000e220000002100 */
[----:B------:R-:W-:-:S05]  /*3580*/  LOP3.LUT R2, R2, 0x20, RZ, 0x3c, !PT ;  /* 0x0000002002027812 */ /* 0x000fca00078e3cff */
[----:B------:R1:W-:Y:S04]  /*3590*/  STS.U8 [R2+UR5+0x800], R29 ;  /* 0x0008001d02007988 */ /* 0x0003e80008000005 */
[----:B------:R3:W-:Y:S01]  /*35a0*/  STS.U8 [R2+UR5+0x2800], R23 ;  /* 0x0028001702007988 */ /* 0x0007e20008000005 */
[----:B-1----:R-:W1:Y:S03]  /*35b0*/  S2R R29, SR_TID.X ;  /* 0x00000000001d7919 */ /* 0x002e660000002100 */
[----:B---3--:R-:W3:Y:S01]  /*35c0*/  LDL.LU R2, [R1+0x6c8] ;  /* 0x0006c80001027983 */ /* 0x008ee20000300800 */
[----:B0-----:R-:W-:-:S04]  /*35d0*/  LOP3.LUT R25, R27, 0x1ff, RZ, 0xc0, !PT ;  /* 0x000001ff1b197812 */ /* 0x001fc800078ec0ff */
[C---:B------:R-:W-:Y:S02]  /*35e0*/  LOP3.LUT R27, R25.reuse, 0x28, RZ, 0x3c, !PT ;  /* 0x00000028191b7812 */ /* 0x040fe400078e3cff */
[----:B------:R-:W-:Y:S02]  /*35f0*/  LOP3.LUT R25, R25, 0x30, RZ, 0x3c, !PT ;  /* 0x0000003019197812 */ /* 0x000fe400078e3cff */
[----:B-1----:R-:W-:Y:S01]  /*3600*/  LOP3.LUT R29, R29, 0x1ff, RZ, 0xc0, !PT ;  /* 0x000001ff1d1d7812 */ /* 0x002fe200078ec0ff */
[----:B----4-:R-:W-:Y:S04]  /*3610*/  STS.U8 [R27+UR5+0xa00], R24 ;  /* 0x000a00181b007988 */ /* 0x010fe80008000005 */
[----:B------:R-:W-:Y:S04]  /*3620*/  STS.U8 [R27+UR5+0x2a00], R22 ;  /* 0x002a00161b007988 */ /* 0x000fe80008000005 */
[----:B------:R0:W-:Y:S02]  /*3630*/  STS.U8 [R25+UR5+0xc00], R3 ;  /* 0x000c000319007988 */ /* 0x0001e40008000005 */
[----:B0-----:R-:W0:Y:S01]  /*3640*/  S2R R3, SR_TID.X ;  /* 0x0000000000037919 */ /* 0x001e220000002100 */
[C---:B------:R-:W-:Y:S01]  /*3650*/  LOP3.LUT R27, R29.reuse, 0x38, RZ, 0x3c, !PT ;  /* 0x000000381d1b7812 */ /* 0x040fe200078e3cff */
[----:B------:R-:W-:Y:S01]  /*3660*/  STS.U8 [R25+UR5+0x2c00], R21 ;  /* 0x002c001519007988 */ /* 0x000fe20008000005 */
[----:B------:R-:W-:-:S03]  /*3670*/  LOP3.LUT R29, R29, 0x40, RZ, 0x3c, !PT ;  /* 0x000000401d1d7812 */ /* 0x000fc600078e3cff */
[----:B------:R0:W-:Y:S04]  /*3680*/  STS.U8 [R27+UR5+0xe00], R0 ;  /* 0x000e00001b007988 */ /* 0x0001e80008000005 */
[----:B------:R-:W-:Y:S04]  /*3690*/  STS.U8 [R27+UR5+0x2e00], R20 ;  /* 0x002e00141b007988 */ /* 0x000fe80008000005 */
[----:B------:R1:W-:Y:S04]  /*36a0*/  STS.U8 [R29+UR5+0x1000], R6 ;  /* 0x001000061d007988 */ /* 0x0003e80008000005 */
[----:B------:R-:W-:Y:S01]  /*36b0*/  STS.U8 [R29+UR5+0x3000], R19 ;  /* 0x003000131d007988 */ /* 0x000fe20008000005 */
[----:B0-----:R-:W-:-:S02]  /*36c0*/  LOP3.LUT R0, R3, 0x1ff, RZ, 0xc0, !PT ;  /* 0x000001ff03007812 */ /* 0x001fc400078ec0ff */
[----:B-1----:R-:W-:Y:S02]  /*36d0*/  LOP3.LUT R6, R3, 0x1ff, RZ, 0xc0, !PT ;  /* 0x000001ff03067812 */ /* 0x002fe400078ec0ff */
[C---:B------:R-:W-:Y:S01]  /*36e0*/  LOP3.LUT R27, R0.reuse, 0x48, RZ, 0x3c, !PT ;  /* 0x00000048001b7812 */ /* 0x040fe200078e3cff */
[----:B------:R-:W4:Y:S01]  /*36f0*/  LDL R3, [R1+0x278] ;  /* 0x0002780001037983 */ /* 0x000f220000100800 */
[----:B------:R-:W-:-:S03]  /*3700*/  LOP3.LUT R0, R0, 0x50, RZ, 0x3c, !PT ;  /* 0x0000005000007812 */ /* 0x000fc600078e3cff */
[----:B------:R-:W-:Y:S04]  /*3710*/  STS.U8 [R27+UR5+0x1200], R7 ;  /* 0x001200071b007988 */ /* 0x000fe80008000005 */
[----:B------:R-:W-:Y:S04]  /*3720*/  STS.U8 [R27+UR5+0x3200], R18 ;  /* 0x003200121b007988 */ /* 0x000fe80008000005 */
[----:B------:R0:W-:Y:S04]  /*3730*/  STS.U8 [R0+UR5+0x1400], R8 ;  /* 0x0014000800007988 */ /* 0x0001e80008000005 */
[----:B0-----:R-:W4:Y:S01]  /*3740*/  LDL R8, [R1+0x274] ;  /* 0x0002740001087983 */ /* 0x001f220000100800 */
[----:B------:R-:W-:-:S03]  /*3750*/  LOP3.LUT R7, R6, 0x58, RZ, 0x3c, !PT ;  /* 0x0000005806077812 */ /* 0x000fc600078e3cff */
[----:B------:R0:W-:Y:S01]  /*3760*/  STS.U8 [R0+UR5+0x3400], R17 ;  /* 0x0034001100007988 */ /* 0x0001e20008000005 */
[----:B------:R-:W-:-:S03]  /*3770*/  LOP3.LUT R5, R5, 0x1ff, RZ, 0xc0, !PT ;  /* 0x000001ff05057812 */ /* 0x000fc600078ec0ff */
[----:B------:R-:W-:Y:S01]  /*3780*/  STS.U8 [R7+UR5+0x1600], R9 ;  /* 0x0016000907007988 */ /* 0x000fe20008000005 */
[----:B0-----:R-:W-:-:S03]  /*3790*/  LOP3.LUT R0, R6, 0x60, RZ, 0x3c, !PT ;  /* 0x0000006006007812 */ /* 0x001fc600078e3cff */
[----:B------:R-:W-:Y:S04]  /*37a0*/  STS.U8 [R7+UR5+0x3600], R16 ;  /* 0x0036001007007988 */ /* 0x000fe80008000005 */
[----:B------:R0:W-:Y:S04]  /*37b0*/  STS.U8 [R0+UR5+0x1800], R4 ;  /* 0x0018000400007988 */ /* 0x0001e80008000005 */
[----:B------:R1:W-:Y:S01]  /*37c0*/  STS.U8 [R0+UR5+0x3800], R15 ;  /* 0x0038000f00007988 */ /* 0x0003e20008000005 */
[----:B------:R-:W-:-:S03]  /*37d0*/  IMAD R22, R28, UR12, RZ ;  /* 0x0000000c1c167c24 */ /* 0x000fc6000f8e02ff */
[----:B------:R-:W4:Y:S01]  /*37e0*/  LDL R6, [R1+0x288] ;  /* 0x0002880001067983 */ /* 0x000f220000100800 */
[C---:B0-----:R-:W-:Y:S02]  /*37f0*/  LOP3.LUT R4, R5.reuse, 0x68, RZ, 0x3c, !PT ;  /* 0x0000006805047812 */ /* 0x041fe400078e3cff */
[----:B-1----:R-:W-:-:S03]  /*3800*/  LOP3.LUT R0, R5, 0x70, RZ, 0x3c, !PT ;  /* 0x0000007005007812 */ /* 0x002fc600078e3cff */
[----:B---3--:R0:W-:Y:S04]  /*3810*/  STS.U8 [R4+UR5+0x1a00], R2 ;  /* 0x001a000204007988 */ /* 0x0081e80008000005 */
[----:B------:R-:W-:Y:S04]  /*3820*/  STS.U8 [R4+UR5+0x3a00], R13 ;  /* 0x003a000d04007988 */ /* 0x000fe80008000005 */
[----:B--2---:R-:W-:Y:S04]  /*3830*/  STS.U8 [R0+UR5+0x1c00], R26 ;  /* 0x001c001a00007988 */ /* 0x004fe80008000005 */
[----:B------:R1:W-:Y:S04]  /*3840*/  STS.U8 [R0+UR5+0x3c00], R11 ;  /* 0x003c000b00007988 */ /* 0x0003e80008000005 */
[----:B0-----:R-:W2:Y:S01]  /*3850*/  LDL.LU R2, [R1+0x6c4] ;  /* 0x0006c40001027983 */ /* 0x001ea20000300800 */
[----:B-1----:R-:W-:-:S05]  /*3860*/  IMAD R0, R28, UR11, RZ ;  /* 0x0000000b1c007c24 */ /* 0x002fca000f8e02ff */
[----:B------:R-:W-:Y:S02]  /*3870*/  SHF.R.S32.HI R0, RZ, 0x1f, R0 ;  /* 0x0000001fff007819 */ /* 0x000fe40000011400 */
[----:B----4-:R-:W-:Y:S02]  /*3880*/  IADD3 R4, P1, PT, R22, R3, RZ ;  /* 0x0000000316047210 */ /* 0x010fe40007f3e0ff */
[----:B------:R-:W3:Y:S04]  /*3890*/  LDL R3, [R1+0x284] ;  /* 0x0002840001037983 */ /* 0x000ee80000100800 */
[----:B------:R-:W4:Y:S04]  /*38a0*/  LDL.LU R26, [R1+0x6c0] ;  /* 0x0006c000011a7983 */ /* 0x000f280000300800 */
[----:B------:R-:W2:Y:S04]  /*38b0*/  LDL.LU R28, [R1+0x2a4] ;  /* 0x0002a400011c7983 */ /* 0x000ea80000300800 */
[----:B------:R-:W2:Y:S01]  /*38c0*/  LDL R9, [R1+0x2a0] ;  /* 0x0002a00001097983 */ /* 0x000ea20000100800 */
[----:B------:R-:W-:-:S03]  /*38d0*/  LOP3.LUT R14, R14, 0x78, RZ, 0x3c, !PT ;  /* 0x000000780e0e7812 */ /* 0x000fc600078e3cff */
[----:B------:R-:W2:Y:S01]  /*38e0*/  LDL R25, [R1+0x298] ;  /* 0x0002980001197983 */ /* 0x000ea20000100800 */
[----:B------:R-:W-:-:S03]  /*38f0*/  IMAD.X R5, R0, 0x1, R8, P1 ;  /* 0x0000000100057824 */ /* 0x000fc600008e0608 */
[----:B------:R-:W2:Y:S04]  /*3900*/  LDL R23, [R1+0x29c] ;  /* 0x00029c0001177983 */ /* 0x000ea80000100800 */
[----:B------:R-:W2:Y:S04]  /*3910*/  LDL R8, [R1+0x2a8] ;  /* 0x0002a80001087983 */ /* 0x000ea80000100800 */
[----:B------:R-:W-:Y:S04]  /*3920*/  STS.U8 [R14+UR5+0x1e00], R12 ;  /* 0x001e000c0e007988 */ /* 0x000fe80008000005 */
[----:B------:R0:W-:Y:S01]  /*3930*/  STS.U8 [R14+UR5+0x3e00], R10 ;  /* 0x003e000a0e007988 */ /* 0x0001e20008000005 */
[----:B------:R-:W-:Y:S01]  /*3940*/  BAR.SYNC.DEFER_BLOCKING 0x0 ;  /* 0x0000000000007b1d */ /* 0x000fe20000010000 */
[----:B------:R-:W-:-:S05]  /*3950*/  PRMT R18, RZ, 0x7610, R18 ;  /* 0x00007610ff127816 */ /* 0x000fca0000000012 */
[----:B------:R-:W4:Y:S01]  /*3960*/  LDL R24, [R1+0x294] ;  /* 0x0002940001187983 */ /* 0x000f220000100800 */
[----:B------:R-:W-:-:S03]  /*3970*/  IADD3 R6, P2, PT, R22, R6, RZ ;  /* 0x0000000616067210 */ /* 0x000fc60007f5e0ff */
[----:B------:R-:W4:Y:S04]  /*3980*/  LDL R21, [R1+0x280] ;  /* 0x0002800001157983 */ /* 0x000f280000100800 */
[----:B------:R-:W4:Y:S04]  /*3990*/  LDL R20, [R1+0x270] ;  /* 0x0002700001147983 */ /* 0x000f280000100800 */
[----:B------:R-:W4:Y:S01]  /*39a0*/  LDL R19, [R1+0x28c] ;  /* 0x00028c0001137983 */ /* 0x000f220000100800 */
[----:B--2---:R-:W-:Y:S01]  /*39b0*/  IADD3 R8, P3, PT, R22, R8, RZ ;  /* 0x0000000816087210 */ /* 0x004fe20007f7e0ff */
[----:B---3--:R-:W-:Y:S01]  /*39c0*/  IMAD.X R7, R0, 0x1, R3, P2 ;  /* 0x0000000100077824 */ /* 0x008fe200010e0603 */
[----:B------:R-:W-:Y:S01]  /*39d0*/  PRMT R17, RZ, 0x7610, R17 ;  /* 0x00007610ff117816 */ /* 0x000fe20000000011 */
[----:B------:R-:W2:Y:S04]  /*39e0*/  LDL.LU R3, [R1+0x290] ;  /* 0x0002900001037983 */ /* 0x000ea80000300800 */
[----:B0-----:R-:W3:Y:S04]  /*39f0*/  LDL.LU R14, [R1+0x27c] ;  /* 0x00027c00010e7983 */ /* 0x001ee80000300800 */
[----:B------:R0:W3:Y:S04]  /*3a00*/  @!P0 LDG.E.U8 R18, desc[UR8][R6.64] ;  /* 0x0000000806128981 */ /* 0x0000e8000c1e1100 */
[----:B------:R1:W-:Y:S04]  /*3a10*/  STL [R1+0x324], R28 ;  /* 0x0003241c01007387 */ /* 0x0003e80000100800 */
[----:B------:R1:W3:Y:S01]  /*3a20*/  @!P0 LDG.E.U8 R17, desc[UR8][R4.64] ;  /* 0x0000000804118981 */ /* 0x0002e2000c1e1100 */
[----:B0-----:R-:W-:Y:S01]  /*3a30*/  IADD3 R6, P2, PT, R22, R9, RZ ;  /* 0x0000000916067210 */ /* 0x001fe20007f5e0ff */
[----:B------:R-:W-:Y:S01]  /*3a40*/  IMAD.X R9, R0, 0x1, R28, P3 ;  /* 0x0000000100097824 */ /* 0x000fe200018e061c */
[----:B------:R-:W-:Y:S01]  /*3a50*/  PRMT R15, RZ, 0x7610, R15 ;  /* 0x00007610ff0f7816 */ /* 0x000fe2000000000f */
[----:B------:R-:W-:Y:S04]  /*3a60*/  LDS.U8 R29, [R2+UR5+0x288] ;  /* 0x00028805021d7984 */ /* 0x000fe80008000000 */
[----:B-1----:R-:W3:Y:S01]  /*3a70*/  LDL.LU R28, [R1+0x26c] ;  /* 0x00026c00011c7983 */ /* 0x002ee20000300800 */
[----:B------:R-:W-:Y:S01]  /*3a80*/  IADD3 R4, P1, PT, R22, R25, RZ ;  /* 0x0000001916047210 */ /* 0x000fe20007f3e0ff */
[C---:B------:R-:W-:Y:S01]  /*3a90*/  IMAD.X R7, R0.reuse, 0x1, R23, P2 ;  /* 0x0000000100077824 */ /* 0x040fe200010e0617 */
[----:B------:R-:W-:Y:S01]  /*3aa0*/  PRMT R13, RZ, 0x7610, R13 ;  /* 0x00007610ff0d7816 */ /* 0x000fe2000000000d */
[----:B------:R-:W-:Y:S02]  /*3ab0*/  LDS.U8 R27, [R2+UR5+0x88] ;  /* 0x00008805021b7984 */ /* 0x000fe40008000000 */
[----:B----4-:R-:W-:Y:S01]  /*3ac0*/  IMAD.X R5, R0, 0x1, R24, P1 ;  /* 0x0000000100057824 */ /* 0x010fe200008e0618 */
[----:B------:R-:W-:Y:S01]  /*3ad0*/  PRMT R16, RZ, 0x7610, R16 ;  /* 0x00007610ff107816 */ /* 0x000fe20000000010 */
[----:B------:R0:W4:Y:S04]  /*3ae0*/  @!P0 LDG.E.U8 R15, desc[UR8][R6.64] ;  /* 0x00000008060f8981 */ /* 0x000128000c1e1100 */
[----:B------:R-:W4:Y:S01]  /*3af0*/  @!P0 LDG.E.U8 R13, desc[UR8][R4.64] ;  /* 0x00000008040d8981 */ /* 0x000f22000c1e1100 */
[----:B------:R-:W-:-:S02]  /*3b00*/  PRMT R11, RZ, 0x7610, R11 ;  /* 0x00007610ff0b7816 */ /* 0x000fc4000000000b */
[----:B------:R-:W-:Y:S01]  /*3b10*/  PRMT R12, RZ, 0x7610, R12 ;  /* 0x00007610ff0c7816 */ /* 0x000fe2000000000c */
[----:B------:R1:W4:Y:S01]  /*3b20*/  @!P0 LDG.E.U8 R16, desc[UR8][R8.64] ;  /* 0x0000000808108981 */ /* 0x000322000c1e1100 */
[C---:B0-----:R-:W-:Y:S02]  /*3b30*/  IADD3 R6, P2, PT, R22.reuse, R21, RZ ;  /* 0x0000001516067210 */ /* 0x041fe40007f5e0ff */
[----:B------:R-:W-:Y:S01]  /*3b40*/  PRMT R10, RZ, 0x7610, R10 ;  /* 0x00007610ff0a7816 */ /* 0x000fe2000000000a */
[----:B------:R-:W-:Y:S04]  /*3b50*/  LDS.U8 R25, [R2+UR5+0x280] ;  /* 0x0002800502197984 */ /* 0x000fe80008000000 */
[----:B------:R-:W-:Y:S01]  /*3b60*/  LDS.U8 R24, [R2+UR5+0x2080] ;  /* 0x0020800502187984 */ /* 0x000fe20008000000 */
[----:B-1----:R-:W-:-:S03]  /*3b70*/  IADD3 R8, P1, PT, R22, R20, RZ ;  /* 0x0000001416087210 */ /* 0x002fc60007f3e0ff */
[----:B------:R-:W-:Y:S04]  /*3b80*/  LDS.U8 R20, [R2+UR5+0x2008] ;  /* 0x0020080502147984 */ /* 0x000fe80008000000 */
[----:B------:R-:W-:Y:S04]  /*3b90*/  LDS.U8 R23, [R2+UR5+0x2288] ;  /* 0x0022880502177984 */ /* 0x000fe80008000000 */
[----:B------:R-:W-:Y:S01]  /*3ba0*/  LDS.U8 R21, [R2+UR5+0x2280] ;  /* 0x0022800502157984 */ /* 0x000fe20008000000 */
[----:B--2---:R-:W-:-:S03]  /*3bb0*/  IADD3 R4, P3, PT, R22, R3, RZ ;  /* 0x0000000316047210 */ /* 0x004fc60007f7e0ff */
[----:B------:R-:W-:Y:S01]  /*3bc0*/  STL [R1+0x32c], R3 ;  /* 0x00032c0301007387 */ /* 0x000fe20000100800 */
[----:B---3--:R-:W-:-:S03]  /*3bd0*/  IMAD.X R7, R0, 0x1, R14, P2 ;  /* 0x0000000100077824 */ /* 0x008fc600010e060e */
[----:B------:R-:W-:Y:S01]  /*3be0*/  LDS.U8 R22, [R2+UR5+0x2088] ;  /* 0x0020880502167984 */ /* 0x000fe20008000000 */
[----:B------:R-:W-:-:S03]  /*3bf0*/  IMAD.X R5, R0, 0x1, R19, P3 ;  /* 0x0000000100057824 */ /* 0x000fc600018e0613 */
[----:B------:R0:W2:Y:S04]  /*3c00*/  @!P0 LDG.E.U8 R11, desc[UR8][R6.64] ;  /* 0x00000008060b8981 */ /* 0x0000a8000c1e1100 */
[----:B------:R1:W3:Y:S01]  /*3c10*/  @!P0 LDG.E.U8 R12, desc[UR8][R4.64] ;  /* 0x00000008040c8981 */ /* 0x0002e2000c1e1100 */
[----:B------:R-:W-:-:S03]  /*3c20*/  IMAD.X R9, R0, 0x1, R28, P1 ;  /* 0x0000000100097824 */ /* 0x000fc600008e061c */
[----:B0-----:R-:W-:Y:S01]  /*3c30*/  LDS.U8 R7, [R2+UR5+0x2000] ;  /* 0x0020000502077984 */ /* 0x001fe20008000000 */
[----:B------:R-:W-:-:S03]  /*3c40*/  LOP3.LUT R0, R2, 0x410, RZ, 0x3c, !PT ;  /* 0x0000041002007812 */ /* 0x000fc600078e3cff */
[----:B------:R-:W0:Y:S04]  /*3c50*/  LDS.U8 R6, [R2+UR5+0x2208] ;  /* 0x0022080502067984 */ /* 0x000e280008000000 */
[----:B-1----:R-:W-:Y:S04]  /*3c60*/  LDS.U8 R4, [R2+UR5] ;  /* 0x0000000502047984 */ /* 0x002fe80008000000 */
[----:B------:R-:W1:Y:S04]  /*3c70*/  LDS.U8 R5, [R2+UR5+0x8] ;  /* 0x0000080502057984 */ /* 0x000e680008000000 */
[----:B------:R-:W4:Y:S04]  /*3c80*/  LDS.U8 R3, [R0+UR5] ;  /* 0x0000000500037984 */ /* 0x000f280008000000 */
[----:B------:R-:W-:Y:S04]  /*3c90*/  STL [R1+0x330], R14 ;  /* 0x0003300e01007387 */ /* 0x000fe80000100800 */
[----:B------:R-:W-:Y:S04]  /*3ca0*/  STL [R1+0x334], R28 ;  /* 0x0003341c01007387 */ /* 0x000fe80000100800 */
[----:B------:R-:W-:Y:S04]  /*3cb0*/  LDS.U8 R28, [R0+UR5+0x2000] ;  /* 0x00200005001c7984 */ /* 0x000fe80008000000 */
[----:B------:R-:W-:Y:S04]  /*3cc0*/  LDS.U8 R14, [R0+UR5+0x2208] ;  /* 0x00220805000e7984 */ /* 0x000fe80008000000 */
[----:B------:R1:W2:Y:S04]  /*3cd0*/  @!P0 LDG.E.U8 R10, desc[UR8][R8.64] ;  /* 0x00000008080a8981 */ /* 0x0002a8000c1e1100 */
[----:B------:R-:W-:Y:S04]  /*3ce0*/  LDS.U8 R19, [R2+UR5+0x2200] ;  /* 0x0022000502137984 */ /* 0x000fe80008000000 */
[----:B0-----:R-:W-:Y:S04]  /*3cf0*/  STL.64 [R1+0x6b8], R6 ;  /* 0x0006b80601007387 */ /* 0x001fe80000100a00 */
[----:B------:R-:W-:Y:S04]  /*3d00*/  LDS.U8 R6, [R2+UR5+0x2108] ;  /* 0x0021080502067984 */ /* 0x000fe80008000000 */
[----:B-1----:R-:W-:Y:S04]  /*3d10*/  STL.64 [R1+0x6b0], R4 ;  /* 0x0006b00401007387 */ /* 0x002fe80000100a00 */
[----:B------:R-:W0:Y:S04]  /*3d20*/  LDS.U8 R5, [R0+UR5+0x208] ;  /* 0x0002080500057984 */ /* 0x000e280008000000 */
[----:B------:R-:W1:Y:S04]  /*3d30*/  LDS.U8 R4, [R0+UR5+0x8] ;  /* 0x0000080500047984 */ /* 0x000e680008000000 */
[----:B----4-:R-:W-:Y:S04]  /*3d40*/  STL [R1+0x2b0], R3 ;  /* 0x0002b00301007387 */ /* 0x010fe80000100800 */
[----:B------:R-:W4:Y:S04]  /*3d50*/  LDS.U8 R3, [R0+UR5+0x200] ;  /* 0x0002000500037984 */ /* 0x000f280008000000 */
[----:B------:R-:W-:Y:S04]  /*3d60*/  LDS.U8 R8, [R2+UR5+0x208] ;  /* 0x0002080502087984 */ /* 0x000fe80008000000 */
[----:B------:R-:W-:Y:S04]  /*3d70*/  LDS.U8 R9, [R2+UR5+0x200] ;  /* 0x0002000502097984 */ /* 0x000fe80008000000 */
[----:B0-----:R-:W-:Y:S04]  /*3d80*/  STL [R1+0x2ac], R5 ;  /* 0x0002ac0501007387 */ /* 0x001fe80000100800 */
[----:B-1----:R-:W-:Y:S04]  /*3d90*/  STL [R1+0x2b8], R4 ;  /* 0x0002b80401007387 */ /* 0x002fe80000100800 */
[----:B------:R-:W0:Y:S04]  /*3da0*/  LDS.U8 R4, [R2+UR5+0x100] ;  /* 0x0001000502047984 */ /* 0x000e280008000000 */
[----:B------:R-:W-:Y:S04]  /*3db0*/  STL [R1+0x578], R28 ;  /* 0x0005781c01007387 */ /* 0x000fe80000100800 */
[----:B------:R-:W1:Y:S04]  /*3dc0*/  LDS.U8 R5, [R2+UR5+0x308] ;  /* 0x0003080502057984 */ /* 0x000e680008000000 */
[----:B----4-:R-:W-:Y:S04]  /*3dd0*/  STL [R1+0x2b4], R3 ;  /* 0x0002b40301007387 */ /* 0x010fe80000100800 */
[----:B------:R-:W4:Y:S04]  /*3de0*/  LDS.U8 R3, [R2+UR5+0x108] ;  /* 0x0001080502037984 */ /* 0x000f280008000000 */
[----:B------:R-:W-:Y:S04]  /*3df0*/  STL [R1+0x648], R14 ;  /* 0x0006480e01007387 */ /* 0x000fe80000100800 */
[----:B------:R-:W-:Y:S04]  /*3e00*/  LDS.U8 R28, [R2+UR5+0x388] ;  /* 0x00038805021c7984 */ /* 0x000fe80008000000 */
[----:B------:R-:W-:Y:S04]  /*3e10*/  LDS.U8 R14, [R2+UR5+0x80] ;  /* 0x00008005020e7984 */ /* 0x000fe80008000000 */
[----:B0-----:R-:W-:Y:S04]  /*3e20*/  STL [R1+0x24], R4 ;  /* 0x0000240401007387 */ /* 0x001fe80000100800 */
[----:B------:R-:W-:Y:S04]  /*3e30*/  LDS.U8 R4, [R2+UR5+0x300] ;  /* 0x0003000502047984 */ /* 0x000fe80008000000 */
[----:B-1----:R-:W-:Y:S04]  /*3e40*/  STL [R1+0x20], R5 ;  /* 0x0000200501007387 */ /* 0x002fe80000100800 */
[----:B------:R-:W0:Y:S04]  /*3e50*/  LDS.U8 R5, [R2+UR5+0x2100] ;  /* 0x0021000502057984 */ /* 0x000e280008000000 */
[----:B----4-:R-:W-:Y:S04]  /*3e60*/  STL [R1+0x44], R3 ;  /* 0x0000440301007387 */ /* 0x010fe80000100800 */
[----:B------:R-:W1:Y:S04]  /*3e70*/  LDS.U8 R3, [R2+UR5+0x2308] ;  /* 0x0023080502037984 */ /* 0x000e680008000000 */
[----:B0-----:R-:W-:Y:S04]  /*3e80*/  STL [R1+0x244], R5 ;  /* 0x0002440501007387 */ /* 0x001fe80000100800 */
[----:B------:R-:W0:Y:S04]  /*3e90*/  LDS.U8 R5, [R2+UR5+0x2300] ;  /* 0x0023000502057984 */ /* 0x000e280008000000 */
[----:B-1----:R-:W-:Y:S04]  /*3ea0*/  STL [R1+0x240], R3 ;  /* 0x0002400301007387 */ /* 0x002fe80000100800 */
[----:B------:R-:W1:Y:S04]  /*3eb0*/  LDS.U8 R3, [R2+UR5+0x180] ;  /* 0x0001800502037984 */ /* 0x000e680008000000 */
[----:B------:R-:W-:Y:S04]  /*3ec0*/  STL [R1+0x4c], R6 ;  /* 0x00004c0601007387 */ /* 0x000fe80000100800 */
[----:B------:R-:W4:Y:S04]  /*3ed0*/  LDS.U8 R6, [R2+UR5+0x188] ;  /* 0x0001880502067984 */ /* 0x000f280008000000 */
[----:B0-----:R-:W-:Y:S04]  /*3ee0*/  STL [R1+0x48], R5 ;  /* 0x0000480501007387 */ /* 0x001fe80000100800 */
[----:B------:R-:W-:Y:S04]  /*3ef0*/  STL [R1+0x67c], R28 ;  /* 0x00067c1c01007387 */ /* 0x000fe80000100800 */
[----:B-1----:R-:W-:Y:S04]  /*3f00*/  STL [R1+0x250], R3 ;  /* 0x0002500301007387 */ /* 0x002fe80000100800 */
[----:B------:R-:W0:Y:S04]  /*3f10*/  LDS.U8 R3, [R2+UR5+0x380] ;  /* 0x0003800502037984 */ /* 0x000e280008000000 */
[----:B------:R-:W1:Y:S04]  /*3f20*/  LDS.U8 R5, [R2+UR5+0x2180] ;  /* 0x0021800502057984 */ /* 0x000e680008000000 */
[----:B----4-:R-:W-:Y:S04]  /*3f30*/  STL [R1+0x24c], R6 ;  /* 0x00024c0601007387 */ /* 0x010fe80000100800 */
[----:B------:R-:W4:Y:S04]  /*3f40*/  LDS.U8 R6, [R2+UR5+0x2388] ;  /* 0x0023880502067984 */ /* 0x000f280008000000 */
[----:B0-----:R-:W-:Y:S04]  /*3f50*/  STL [R1+0x248], R3 ;  /* 0x0002480301007387 */ /* 0x001fe80000100800 */
[----:B------:R-:W0:Y:S04]  /*3f60*/  LDS.U8 R3, [R2+UR5+0x2188] ;  /* 0x0021880502037984 */ /* 0x000e280008000000 */
[----:B-1----:R-:W-:Y:S04]  /*3f70*/  STL [R1+0x260], R5 ;  /* 0x0002600501007387 */ /* 0x002fe80000100800 */
[----:B----4-:R-:W-:Y:S04]  /*3f80*/  STL [R1+0x25c], R6 ;  /* 0x00025c0601007387 */ /* 0x010fe80000100800 */
[----:B------:R-:W-:Y:S04]  /*3f90*/  STL [R1+0x338], R2 ;  /* 0x0003380201007387 */ /* 0x000fe80000100800 */
[----:B------:R-:W1:Y:S04]  /*3fa0*/  LDS.U8 R5, [R2+UR5+0x2380] ;  /* 0x0023800502057984 */ /* 0x000e680008000000 */
[----:B------:R-:W-:Y:S04]  /*3fb0*/  LDS.U8 R2, [R0+UR5+0x2200] ;  /* 0x0022000500027984 */ /* 0x000fe80008000000 */
[----:B------:R-:W-:Y:S04]  /*3fc0*/  LDS.U8 R6, [R0+UR5+0x2180] ;  /* 0x0021800500067984 */ /* 0x000fe80008000000 */
[----:B0-----:R-:W-:Y:S04]  /*3fd0*/  STL [R1+0x268], R3 ;  /* 0x0002680301007387 */ /* 0x001fe80000100800 */
[----:B------:R-:W0:Y:S04]  /*3fe0*/  LDS.U8 R3, [R0+UR5+0x2008] ;  /* 0x0020080500037984 */ /* 0x000e280008000000 */
[----:B-1----:R-:W-:Y:S04]  /*3ff0*/  STL [R1+0x264], R5 ;  /* 0x0002640501007387 */ /* 0x002fe80000100800 */
[----:B------:R-:W-:Y:S04]  /*4000*/  LDS.U8 R5, [R0+UR5+0x288] ;  /* 0x0002880500057984 */ /* 0x000fe80008000000 */
[----:B0-----:R-:W-:Y:S04]  /*4010*/  STL [R1+0x5e0], R3 ;  /* 0x0005e00301007387 */ /* 0x001fe80000100800 */
[----:B------:R-:W0:Y:S04]  /*4020*/  LDS.U8 R3, [R0+UR5+0x80] ;  /* 0x0000800500037984 */ /* 0x000e280008000000 */
[----:B------:R-:W-:Y:S04]  /*4030*/  STL [R1+0x5e4], R2 ;  /* 0x0005e40201007387 */ /* 0x000fe80000100800 */
[----:B------:R-:W1:Y:S04]  /*4040*/  LDS.U8 R2, [R0+UR5+0x88] ;  /* 0x0000880500027984 */ /* 0x000e680008000000 */
[----:B0-----:R-:W-:Y:S04]  /*4050*/  STL [R1+0x2c0], R3 ;  /* 0x0002c00301007387 */ /* 0x001fe80000100800 */
[----:B------:R-:W0:Y:S04]  /*4060*/  LDS.U8 R3, [R0+UR5+0x280] ;  /* 0x0002800500037984 */ /* 0x000e280008000000 */
[----:B------:R-:W-:Y:S04]  /*4070*/  STL [R1+0x2bc], R5 ;  /* 0x0002bc0501007387 */ /* 0x000fe80000100800 */
[----:B------:R-:W4:Y:S04]  /*4080*/  LDS.U8 R5, [R0+UR5+0x2080] ;  /* 0x0020800500057984 */ /* 0x000f280008000000 */
[----:B-1----:R-:W-:Y:S04]  /*4090*/  STL [R1+0x2c8], R2 ;  /* 0x0002c80201007387 */ /* 0x002fe80000100800 */
[----:B------:R-:W1:Y:S04]  /*40a0*/  LDS.U8 R2, [R0+UR5+0x2288] ;  /* 0x0022880500027984 */ /* 0x000e680008000000 */
[----:B0-----:R-:W-:Y:S04]  /*40b0*/  STL [R1+0x2c4], R3 ;  /* 0x0002c40301007387 */ /* 0x001fe80000100800 */
[----:B------:R-:W0:Y:S04]  /*40c0*/  LDS.U8 R3, [R0+UR5+0x2088] ;  /* 0x0020880500037984 */ /* 0x000e280008000000 */
[----:B----4-:R-:W-:Y:S04]  /*40d0*/  STL [R1+0x2d0], R5 ;  /* 0x0002d00501007387 */ /* 0x010fe80000100800 */
        /* <DEDUP_REMOVED lines=25> */
[----:B-1----:R1:W-:Y:S04]  /*4270*/  STL [R1+0x2fc], R2 ;  /* 0x0002fc0201007387 */ /* 0x0023e80000100800 */
[----:B-1----:R-:W2:Y:S04]  /*4280*/  LDL R2, [R1+0x254] ;  /* 0x0002540001027983 */ /* 0x002ea80000100800 */
[----:B0-----:R0:W-:Y:S04]  /*4290*/  STL [R1+0x308], R3 ;  /* 0x0003080301007387 */ /* 0x0011e80000100800 */
[----:B----4-:R-:W-:Y:S01]  /*42a0*/  STL [R1+0x304], R5 ;  /* 0x0003040501007387 */ /* 0x010fe20000100800 */
[----:B0-----:R-:W-:-:S03]  /*42b0*/  IMAD.MOV.U32 R3, RZ, RZ, R4 ;  /* 0x000000ffff037224 */ /* 0x001fc600078e0004 */
[----:B------:R-:W0:Y:S04]  /*42c0*/  LDS.U8 R5, [R0+UR5+0x2388] ;  /* 0x0023880500057984 */ /* 0x000e280008000000 */
[----:B------:R-:W-:Y:S04]  /*42d0*/  LDS.U8 R4, [R0+UR5+0x2188] ;  /* 0x0021880500047984 */ /* 0x000fe80008000000 */
[----:B------:R-:W1:Y:S01]  /*42e0*/  LDS.U8 R0, [R0+UR5+0x2380] ;  /* 0x0023800500007984 */ /* 0x000e620008000000 */
[----:B------:R-:W-:Y:S06]  /*42f0*/  BAR.SYNC.DEFER_BLOCKING 0x0 ;  /* 0x0000000000007b1d */ /* 0x000fec0000010000 */
[----:B------:R-:W-:Y:S04]  /*4300*/  STS.U8 [R26+UR5], R16 ;  /* 0x000000101a007988 */ /* 0x000fe80008000005 */
[----:B------:R-:W-:Y:S04]  /*4310*/  STS.U8 [R26+UR5+0x200], R15 ;  /* 0x0002000f1a007988 */ /* 0x000fe80008000005 */
[----:B------:R4:W-:Y:S04]  /*4320*/  STS.U8 [R26+UR5+0x400], R13 ;  /* 0x0004000d1a007988 */ /* 0x0009e80008000005 */
[----:B---3--:R3:W-:Y:S04]  /*4330*/  STS.U8 [R26+UR5+0x600], R12 ;  /* 0x0006000c1a007988 */ /* 0x0087e80008000005 */
[----:B------:R-:W-:Y:S04]  /*4340*/  STS.U8 [R26+UR5+0x800], R18 ;  /* 0x000800121a007988 */ /* 0x000fe80008000005 */
[----:B--2---:R-:W-:Y:S04]  /*4350*/  STS.U8 [R26+UR5+0xa00], R11 ;  /* 0x000a000b1a007988 */ /* 0x004fe80008000005 */
[----:B------:R-:W-:Y:S04]  /*4360*/  STS.U8 [R26+UR5+0xc00], R17 ;  /* 0x000c00111a007988 */ /* 0x000fe80008000005 */
[----:B------:R-:W-:Y:S04]  /*4370*/  STS.U8 [R26+UR5+0xe00], R10 ;  /* 0x000e000a1a007988 */ /* 0x000fe80008000005 */
[----:B------:R-:W-:Y:S04]  /*4380*/  STL [R1+0x310], R6 ;  /* 0x0003100601007387 */ /* 0x000fe80000100800 */
[----:B0-----:R-:W-:Y:S04]  /*4390*/  STL [R1+0x30c], R5 ;  /* 0x00030c0501007387 */ /* 0x001fe80000100800 */
[----:B-1----:R-:W-:Y:S04]  /*43a0*/  STL [R1+0x3f8], R0 ;  /* 0x0003f80001007387 */ /* 0x002fe80000100800 */
[----:B------:R-:W-:Y:S01]  /*43b0*/  STL [R1+0x314], R4 ;  /* 0x0003140401007387 */ /* 0x000fe20000100800 */
[----:B------:R-:W-:Y:S06]  /*43c0*/  BAR.SYNC.DEFER_BLOCKING 0x0 ;  /* 0x0000000000007b1d */ /* 0x000fec0000010000 */
[----:B----4-:R-:W2:Y:S04]  /*43d0*/  LDL.LU R13, [R1+0x20] ;  /* 0x00002000010d7983 */ /* 0x010ea80000300800 */
[----:B---3--:R-:W2:Y:S04]  /*43e0*/  LDL.LU R12, [R1+0x24] ;  /* 0x00002400010c7983 */ /* 0x008ea80000300800 */
[----:B------:R-:W-:Y:S04]  /*43f0*/  STL [R1+0x3b4], R26 ;  /* 0x0003b41a01007387 */ /* 0x000fe80000100800 */
[----:B------:R-:W0:Y:S04]  /*4400*/  LDSM.16.M88.4 R4, [R2] ;  /* 0x000000000204783b */ /* 0x000e280000000200 */
[----:B0-----:R-:W-:Y:S01]  /*4410*/  STL.64 [R1], R4 ;  /* 0x0000000401007387 */ /* 0x001fe20000100a00 */
[----:B------:R-:W-:-:S02]  /*4420*/  IMAD.MOV.U32 R28, RZ, RZ, R7 ;  /* 0x000000ffff1c7224 */ /* 0x000fc400078e0007 */
[----:B------:R-:W-:Y:S01]  /*4430*/  IMAD.MOV.U32 R0, RZ, RZ, R4 ;  /* 0x000000ffff007224 */ /* 0x000fe200078e0004 */
[----:B------:R0:W-:Y:S01]  /*4440*/  STL.64 [R1+0x8], R6 ;  /* 0x0000080601007387 */ /* 0x0001e20000100a00 */
[----:B------:R-:W-:-:S03]  /*4450*/  IMAD.MOV.U32 R16, RZ, RZ, R5 ;  /* 0x000000ffff107224 */ /* 0x000fc600078e0005 */
[----:B0-----:R-:W3:Y:S04]  /*4460*/  LDL.LU.64 R6, [R1+0x6b8] ;  /* 0x0006b80001067983 */ /* 0x001ee80000300a00 */
[----:B------:R-:W4:Y:S01]  /*4470*/  LDL.LU.64 R4, [R1+0x6b0] ;  /* 0x0006b00001047983 */ /* 0x000f220000300a00 */
[----:B------:R-:W-:Y:S02]  /*4480*/  IMAD R11, R19, 0x100, R20 ;  /* 0x00000100130b7824 */ /* 0x000fe400078e0214 */
[----:B------:R-:W-:Y:S02]  /*4490*/  IMAD.MOV.U32 R2, RZ, RZ, R3 ;  /* 0x000000ffff027224 */ /* 0x000fe400078e0003 */
[----:B---3--:R-:W-:Y:S02]  /*44a0*/  IMAD R10, R6, 0x100, R7 ;  /* 0x00000100060a7824 */ /* 0x008fe400078e0207 */
[----:B----4-:R-:W-:-:S02]  /*44b0*/  IMAD R8, R8, 0x100, R4 ;  /* 0x0000010008087824 */ /* 0x010fc400078e0204 */
[----:B------:R-:W-:Y:S01]  /*44c0*/  IMAD R9, R9, 0x100, R5 ;  /* 0x0000010009097824 */ /* 0x000fe200078e0205 */
[----:B------:R-:W3:Y:S01]  /*44d0*/  LDL R4, [R1+0x254] ;  /* 0x0002540001047983 */ /* 0x000ee20000100800 */
[----:B------:R-:W-:-:S03]  /*44e0*/  IMAD.MOV.U32 R5, RZ, RZ, R0 ;  /* 0x000000ffff057224 */ /* 0x000fc600078e0000 */
[----:B------:R-:W-:Y:S04]  /*44f0*/  STL.64 [R1+0x6a8], R10 ;  /* 0x0006a80a01007387 */ /* 0x000fe80000100a00 */
[----:B------:R-:W-:Y:S04]  /*4500*/  STL.64 [R1+0x6a0], R8 ;  /* 0x0006a00801007387 */ /* 0x000fe80000100a00 */
[----:B------:R-:W4:Y:S04]  /*4510*/  LDL.LU R3, [R1+0x240] ;  /* 0x0002400001037983 */ /* 0x000f280000300800 */
[----:B------:R-:W2:Y:S04]  /*4520*/  LDL.LU R0, [R1+0x48] ;  /* 0x0000480001007983 */ /* 0x000ea80000300800 */
[----:B------:R-:W2:Y:S01]  /*4530*/  LDL.LU R19, [R1+0x24c] ;  /* 0x00024c0001137983 */ /* 0x000ea20000300800 */
[----:B------:R-:W-:-:S02]  /*4540*/  IMAD R14, R29, 0x100, R14 ;  /* 0x000001001d0e7824 */ /* 0x000fc400078e020e */
[----:B------:R-:W-:Y:S02]  /*4550*/  IMAD R29, R25, 0x100, R27 ;  /* 0x00000100191d7824 */ /* 0x000fe400078e021b */
[----:B------:R-:W-:Y:S02]  /*4560*/  IMAD R27, R23, 0x100, R24 ;  /* 0x00000100171b7824 */ /* 0x000fe400078e0218 */
[----:B------:R-:W-:Y:S01]  /*4570*/  IMAD R15, R21, 0x100, R22 ;  /* 0x00000100150f7824 */ /* 0x000fe200078e0216 */
[----:B---3--:R-:W0:Y:S04]  /*4580*/  LDSM.16.M88.4 R8, [R4+0x400] ;  /* 0x000400000408783b */ /* 0x008e280000000200 */
[----:B--2---:R1:W-:Y:S04]  /*4590*/  STL [R1+0x678], R19 ;  /* 0x0006781301007387 */ /* 0x0043e80000100800 */
[----:B-1----:R-:W2:Y:S04]  /*45a0*/  LDL.LU R19, [R1+0x250] ;  /* 0x0002500001137983 */ /* 0x002ea80000300800 */
[----:B------:R-:W3:Y:S04]  /*45b0*/  LDL.LU R26, [R1+0x248] ;  /* 0x00024800011a7983 */ /* 0x000ee80000300800 */
[----:B------:R-:W2:Y:S01]  /*45c0*/  LDL R23, [R1+0x8] ;  /* 0x0000080001177983 */ /* 0x000ea20000100800 */
[----:B0-----:R-:W-:-:S03]  /*45d0*/  IMAD.MOV.U32 R20, RZ, RZ, R8 ;  /* 0x000000ffff147224 */ /* 0x001fc600078e0008 */
[----:B------:R-:W-:Y:S01]  /*45e0*/  STL.64 [R1+0x660], R14 ;  /* 0x0006600e01007387 */ /* 0x000fe20000100a00 */
[----:B------:R-:W-:Y:S02]  /*45f0*/  IMAD.MOV.U32 R21, RZ, RZ, R9 ;  /* 0x000000ffff157224 */ /* 0x000fe400078e0009 */
[----:B------:R-:W-:Y:S01]  /*4600*/  IMAD.MOV.U32 R18, RZ, RZ, R10 ;  /* 0x000000ffff127224 */ /* 0x000fe200078e000a */
[----:B------:R-:W-:Y:S01]  /*4610*/  STL.64 [R1+0x10], R8 ;  /* 0x0000100801007387 */ /* 0x000fe20000100a00 */
[----:B------:R-:W-:-:S03]  /*4620*/  IMAD.MOV.U32 R17, RZ, RZ, R11 ;  /* 0x000000ffff117224 */ /* 0x000fc600078e000b */
[----:B------:R0:W-:Y:S04]  /*4630*/  STL.64 [R1+0x18], R10 ;  /* 0x0000180a01007387 */ /* 0x0001e80000100a00 */
[----:B0-----:R-:W3:Y:S04]  /*4640*/  LDL.LU.64 R10, [R1+0x6a8] ;  /* 0x0006a800010a7983 */ /* 0x001ee80000300a00 */
[----:B------:R-:W3:Y:S04]  /*4650*/  LDL.LU.64 R8, [R1+0x6a0] ;  /* 0x0006a00001087983 */ /* 0x000ee80000300a00 */
[----:B--2---:R-:W-:Y:S04]  /*4660*/  STL [R1+0x688], R23 ;  /* 0x0006881701007387 */ /* 0x004fe80000100800 */
[----:B------:R0:W-:Y:S04]  /*4670*/  STL.64 [R1+0x680], R20 ;  /* 0x0006801401007387 */ /* 0x0001e80000100a00 */
[----:B0-----:R-:W2:Y:S04]  /*4680*/  LDL.LU.64 R20, [R1+0x60] ;  /* 0x0000600001147983 */ /* 0x001ea80000300a00 */
[----:B------:R-:W2:Y:S01]  /*4690*/  LDL.LU.64 R22, [R1+0x68] ;  /* 0x0000680001167983 */ /* 0x000ea20000300a00 */
[----:B------:R-:W-:-:S05]  /*46a0*/  IMAD R6, R13, 0x100, R12 ;  /* 0x000001000d067824 */ /* 0x000fca00078e020c */
[----:B------:R-:W-:Y:S01]  /*46b0*/  STL [R1+0x258], R6 ;  /* 0x0002580601007387 */ /* 0x000fe20000100800 */
[----:B------:R-:W-:Y:S02]  /*46c0*/  F2FP.F16.E4M3.UNPACK_B R24, R5 ;  /* 0x00000005ff18723e */ /* 0x000fe400020006ff */
[----:B------:R-:W-:Y:S01]  /*46d0*/  F2FP.F16.E4M3.UNPACK_B R25, R16 ;  /* 0x00000010ff19723e */ /* 0x000fe200020006ff */
[----:B--2---:R-:W-:Y:S04]  /*46e0*/  STL.64 [R1+0x698], R22 ;  /* 0x0006981601007387 */ /* 0x004fe80000100a00 */
[----:B------:R-:W-:Y:S04]  /*46f0*/  STL.64 [R1+0x690], R20 ;  /* 0x0006901401007387 */ /* 0x000fe80000100a00 */
[----:B------:R-:W0:Y:S04]  /*4700*/  LDSM.16.M88.4 R20, [R4+0x800] ;  /* 0x000800000414783b */ /* 0x000e280000000200 */
[----:B------:R-:W2:Y:S04]  /*4710*/  LDL.LU.64 R12, [R1+0x90] ;  /* 0x00009000010c7983 */ /* 0x000ea80000300a00 */
[----:B------:R-:W2:Y:S04]  /*4720*/  LDL.LU.64 R14, [R1+0x98] ;  /* 0x00009800010e7983 */ /* 0x000ea80000300a00 */
[----:B0-----:R-:W-:Y:S01]  /*4730*/  STL.64 [R1+0x20], R20 ;  /* 0x0000201401007387 */ /* 0x001fe20000100a00 */
[----:B------:R-:W-:-:S02]  /*4740*/  IMAD.MOV.U32 R6, RZ, RZ, R22 ;  /* 0x000000ffff067224 */ /* 0x000fc400078e0016 */
[----:B------:R-:W-:Y:S01]  /*4750*/  IMAD.MOV.U32 R5, RZ, RZ, R23 ;  /* 0x000000ffff057224 */ /* 0x000fe200078e0017 */
[----:B------:R0:W-:Y:S01]  /*4760*/  STL.64 [R1+0x28], R22 ;  /* 0x0000281601007387 */ /* 0x0001e20000100a00 */
[----:B------:R-:W-:Y:S02]  /*4770*/  IMAD.MOV.U32 R16, RZ, RZ, R20 ;  /* 0x000000ffff107224 */ /* 0x000fe400078e0014 */
[----:B------:R-:W-:Y:S01]  /*4780*/  IMAD.MOV.U32 R7, RZ, RZ, R21 ;  /* 0x000000ffff077224 */ /* 0x000fe200078e0015 */
[----:B0-----:R-:W2:Y:S04]  /*4790*/  LDL.LU.64 R22, [R1+0x698] ;  /* 0x0006980001167983 */ /* 0x001ea80000300a00 */
[----:B------:R-:W2:Y:S01]  /*47a0*/  LDL.LU.64 R20, [R1+0x690] ;  /* 0x0006900001147983 */ /* 0x000ea20000300a00 */
[----:B---3--:R-:W-:-:S02]  /*47b0*/  F2FP.F16.E4M3.UNPACK_B R8, R8 ;  /* 0x00000008ff08723e */ /* 0x008fc400020006ff */
[----:B------:R-:W-:Y:S02]  /*47c0*/  F2FP.F16.E4M3.UNPACK_B R9, R9 ;  /* 0x00000009ff09723e */ /* 0x000fe400020006ff */
[----:B------:R-:W-:Y:S02]  /*47d0*/  F2FP.F16.E4M3.UNPACK_B R10, R10 ;  /* 0x0000000aff0a723e */ /* 0x000fe400020006ff */
[----:B------:R-:W-:Y:S01]  /*47e0*/  F2FP.F16.E4M3.UNPACK_B R11, R11 ;  /* 0x0000000bff0b723e */ /* 0x000fe200020006ff */
[----:B------:R0:W-:Y:S04]  /*47f0*/  STL.64 [R1+0x670], R6 ;  /* 0x0006700601007387 */ /* 0x0001e80000100a00 */
[----:B0-----:R-:W4:Y:S04]  /*4800*/  LDL.LU R6, [R1+0x244] ;  /* 0x0002440001067983 */ /* 0x001f280000300800 */
[----:B------:R-:W3:Y:S04]  /*4810*/  LDL.LU R7, [R1+0x4c] ;  /* 0x00004c0001077983 */ /* 0x000ee80000300800 */
[----:B------:R0:W-:Y:S04]  /*4820*/  STL.64 [R1+0x668], R4 ;  /* 0x0006680401007387 */ /* 0x0001e80000100a00 */
[----:B0-----:R-:W3:Y:S01]  /*4830*/  LDL.LU R5, [R1+0x44] ;  /* 0x0000440001057983 */ /* 0x001ee20000300800 */
[----:B--2---:R-:W-:-:S15]  /*4840*/  HMMA.16816.F32 R20, R8, R24, R20 ;  /* 0x000000180814723c */ /* 0x004fde0000001814 */
[----:B------:R-:W-:-:S04]  /*4850*/  NOP ;  /* 0x0000000000007918 */ /* 0x000fc80000000000 */
[----:B------:R-:W-:Y:S04]  /*4860*/  STL.64 [R1+0x60], R20 ;  /* 0x0000601401007387 */ /* 0x000fe80000100a00 */
[----:B------:R0:W-:Y:S04]  /*4870*/  STL.64 [R1+0x68], R22 ;  /* 0x0000681601007387 */ /* 0x0001e80000100a00 */
[----:B0-----:R-:W2:Y:S04]  /*4880*/  LDL.LU R23, [R1+0x688] ;  /* 0x0006880001177983 */ /* 0x001ea80000300800 */
[----:B------:R-:W3:Y:S01]  /*4890*/  LDL.LU.64 R20, [R1+0x680] ;  /* 0x0006800001147983 */ /* 0x000ee20000300a00 */
[----:B--2---:R-:W-:-:S02]  /*48a0*/  F2FP.F16.E4M3.UNPACK_B R22, R23 ;  /* 0x00000017ff16723e */ /* 0x004fc400020006ff */
[----:B------:R-:W-:Y:S02]  /*48b0*/  F2FP.F16.E4M3.UNPACK_B R23, R28 ;  /* 0x0000001cff17723e */ /* 0x000fe400020006ff */
[----:B------:R-:W2:Y:S05]  /*48c0*/  LDL.LU R28, [R1+0x67c] ;  /* 0x00067c00011c7983 */ /* 0x000eaa0000300800 */
[----:B------:R-:W-:Y:S01]  /*48d0*/  HMMA.16816.F32 R12, R8, R22, R12 ;  /* 0x00000016080c723c */ /* 0x000fe2000000180c */
[----:B---3--:R-:W-:Y:S02]  /*48e0*/  IMAD R2, R2, 0x100, R5 ;  /* 0x0000010002027824 */ /* 0x008fe400078e0205 */
[----:B----4-:R-:W-:Y:S01]  /*48f0*/  IMAD R3, R3, 0x100, R6 ;  /* 0x0000010003037824 */ /* 0x010fe200078e0206 */
[----:B------:R-:W3:Y:S01]  /*4900*/  LDL.LU.64 R4, [R1+0xd0] ;  /* 0x0000d00001047983 */ /* 0x000ee20000300a00 */
[----:B------:R-:W-:-:S03]  /*4910*/  IMAD R0, R0, 0x100, R7 ;  /* 0x0000010000007824 */ /* 0x000fc600078e0207 */
[----:B------:R-:W3:Y:S11]  /*4920*/  LDL.LU.64 R6, [R1+0xd8] ;  /* 0x0000d80001067983 */ /* 0x000ef60000300a00 */
[----:B------:R0:W-:Y:S04]  /*4930*/  STL.64 [R1+0x90], R12 ;  /* 0x0000900c01007387 */ /* 0x0001e80000100a00 */
[----:B------:R1:W-:Y:S04]  /*4940*/  STL.64 [R1+0x98], R14 ;  /* 0x0000980e01007387 */ /* 0x0003e80000100a00 */
[----:B0-----:R-:W4:Y:S04]  /*4950*/  LDL.LU.64 R12, [R1+0xf0] ;  /* 0x0000f000010c7983 */ /* 0x001f280000300a00 */
[----:B-1----:R-:W4:Y:S01]  /*4960*/  LDL.LU.64 R14, [R1+0xf8] ;  /* 0x0000f800010e7983 */ /* 0x002f220000300a00 */
[----:B--2---:R-:W-:-:S03]  /*4970*/  IMAD R28, R28, 0x100, R19 ;  /* 0x000001001c1c7824 */ /* 0x004fc600078e0213 */
[----:B------:R-:W2:Y:S02]  /*4980*/  LDL.LU R19, [R1+0x678] ;  /* 0x0006780001137983 */ /* 0x000ea40000300800 */
[----:B--2---:R-:W-:-:S05]  /*4990*/  IMAD R26, R26, 0x100, R19 ;  /* 0x000001001a1a7824 */ /* 0x004fca00078e0213 */
[----:B------:R-:W-:Y:S04]  /*49a0*/  STL.64 [R1+0x658], R26 ;  /* 0x0006581a01007387 */ /* 0x000fe80000100a00 */
[----:B------:R0:W-:Y:S04]  /*49b0*/  STL.64 [R1+0x650], R24 ;  /* 0x0006501801007387 */ /* 0x0001e80000100a00 */
[----:B0-----:R-:W2:Y:S04]  /*49c0*/  LDL.LU.64 R24, [R1+0xb0] ;  /* 0x0000b00001187983 */ /* 0x001ea80000300a00 */
[----:B------:R-:W2:Y:S01]  /*49d0*/  LDL.LU.64 R26, [R1+0xb8] ;  /* 0x0000b800011a7983 */ /* 0x000ea20000300a00 */
[----:B------:R-:W-:-:S02]  /*49e0*/  F2FP.F16.E4M3.UNPACK_B R20, R20 ;  /* 0x00000014ff14723e */ /* 0x000fc400020006ff */
[----:B------:R-:W-:Y:S02]  /*49f0*/  F2FP.F16.E4M3.UNPACK_B R21, R21 ;  /* 0x00000015ff15723e */ /* 0x000fe400020006ff */
[----:B------:R-:W-:Y:S02]  /*4a00*/  F2FP.F16.E4M3.UNPACK_B R18, R18 ;  /* 0x00000012ff12723e */ /* 0x000fe400020006ff */
[----:B------:R-:W-:-:S07]  /*4a10*/  F2FP.F16.E4M3.UNPACK_B R19, R17 ;  /* 0x00000011ff13723e */ /* 0x000fce00020006ff */
[C---:B---3--:R-:W-:Y:S08]  /*4a20*/  HMMA.16816.F32 R4, R8.reuse, R18, R4 ;  /* 0x000000120804723c */ /* 0x048ff00000001804 */
[----:B--2---:R-:W-:-:S15]  /*4a30*/  HMMA.16816.F32 R24, R8, R20, R24 ;  /* 0x000000140818723c */ /* 0x004fde0000001818 */
[----:B------:R-:W-:-:S04]  /*4a40*/  NOP ;  /* 0x0000000000007918 */ /* 0x000fc80000000000 */
[----:B------:R0:W-:Y:S04]  /*4a50*/  STL.64 [R1+0xb0], R24 ;  /* 0x0000b01801007387 */ /* 0x0001e80000100a00 */
[----:B------:R1:W-:Y:S04]  /*4a60*/  STL.64 [R1+0xb8], R26 ;  /* 0x0000b81a01007387 */ /* 0x0003e80000100a00 */
[----:B0-----:R-:W2:Y:S04]  /*4a70*/  LDL.LU.64 R24, [R1+0x140] ;  /* 0x0001400001187983 */ /* 0x001ea80000300a00 */
[----:B-1----:R-:W2:Y:S04]  /*4a80*/  LDL.LU.64 R26, [R1+0x148] ;  /* 0x00014800011a7983 */ /* 0x002ea80000300a00 */
[----:B------:R-:W-:Y:S04]  /*4a90*/  STL.64 [R1+0x640], R22 ;  /* 0x0006401601007387 */ /* 0x000fe80000100a00 */
[----:B------:R0:W-:Y:S04]  /*4aa0*/  STL.64 [R1+0x638], R20 ;  /* 0x0006381401007387 */ /* 0x0001e80000100a00 */
[----:B0-----:R-:W3:Y:S04]  /*4ab0*/  LDL.LU.64 R20, [R1+0x130] ;  /* 0x0001300001147983 */ /* 0x001ee80000300a00 */
[----:B------:R-:W3:Y:S04]  /*4ac0*/  LDL.LU.64 R22, [R1+0x138] ;  /* 0x0001380001167983 */ /* 0x000ee80000300a00 */
[----:B------:R-:W-:Y:S04]  /*4ad0*/  STL.64 [R1+0xd0], R4 ;  /* 0x0000d00401007387 */ /* 0x000fe80000100a00 */
[----:B------:R0:W-:Y:S04]  /*4ae0*/  STL.64 [R1+0xd8], R6 ;  /* 0x0000d80601007387 */ /* 0x0001e80000100a00 */
[----:B0-----:R-:W2:Y:S04]  /*4af0*/  LDL.LU.64 R6, [R1+0x670] ;  /* 0x0006700001067983 */ /* 0x001ea80000300a00 */
[----:B------:R-:W3:Y:S01]  /*4b00*/  LDL.LU.64 R4, [R1+0x668] ;  /* 0x0006680001047983 */ /* 0x000ee20000300a00 */
[----:B------:R-:W-:-:S02]  /*4b10*/  F2FP.F16.E4M3.UNPACK_B R16, R16 ;  /* 0x00000010ff10723e */ /* 0x000fc400020006ff */
[----:B--2---:R-:W-:-:S07]  /*4b20*/  F2FP.F16.E4M3.UNPACK_B R17, R7 ;  /* 0x00000007ff11723e */ /* 0x004fce00020006ff */
[----:B----4-:R-:W-:-:S15]  /*4b30*/  HMMA.16816.F32 R12, R8, R16, R12 ;  /* 0x00000010080c723c */ /* 0x010fde000000180c */
[----:B------:R-:W-:-:S04]  /*4b40*/  NOP ;  /* 0x0000000000007918 */ /* 0x000fc80000000000 */
[----:B------:R-:W-:Y:S04]  /*4b50*/  STL.64 [R1+0xf0], R12 ;  /* 0x0000f00c01007387 */ /* 0x000fe80000100a00 */
[----:B------:R0:W-:Y:S04]  /*4b60*/  STL.64 [R1+0xf8], R14 ;  /* 0x0000f80e01007387 */ /* 0x0001e80000100a00 */
[----:B0-----:R-:W2:Y:S04]  /*4b70*/  LDL.LU.64 R14, [R1+0x660] ;  /* 0x00066000010e7983 */ /* 0x001ea80000300a00 */
[----:B------:R-:W-:Y:S04]  /*4b80*/  STL.64 [R1+0x620], R18 ;  /* 0x0006201201007387 */ /* 0x000fe80000100a00 */
[----:B------:R0:W-:Y:S04]  /*4b90*/  STL.64 [R1+0x618], R16 ;  /* 0x0006181001007387 */ /* 0x0001e80000100a00 */
[----:B0-----:R-:W4:Y:S04]  /*4ba0*/  LDL.LU.64 R16, [R1+0x230] ;  /* 0x0002300001107983 */ /* 0x001f280000300a00 */
[----:B------:R-:W4:Y:S01]  /*4bb0*/  LDL.LU.64 R18, [R1+0x238] ;  /* 0x0002380001127983 */ /* 0x000f220000300a00 */
[----:B------:R-:W-:-:S02]  /*4bc0*/  F2FP.F16.E4M3.UNPACK_B R12, R6 ;  /* 0x00000006ff0c723e */ /* 0x000fc400020006ff */
[----:B---3--:R-:W-:-:S07]  /*4bd0*/  F2FP.F16.E4M3.UNPACK_B R13, R5 ;  /* 0x00000005ff0d723e */ /* 0x008fce00020006ff */
[----:B------:R-:W-:-:S15]  /*4be0*/  HMMA.16816.F32 R24, R8, R12, R24 ;  /* 0x0000000c0818723c */ /* 0x000fde0000001818 */
[----:B------:R-:W-:-:S04]  /*4bf0*/  NOP ;  /* 0x0000000000007918 */ /* 0x000fc80000000000 */
[----:B------:R-:W-:Y:S04]  /*4c00*/  STL.64 [R1+0x140], R24 ;  /* 0x0001401801007387 */ /* 0x000fe80000100a00 */
[----:B------:R-:W-:Y:S04]  /*4c10*/  STL.64 [R1+0x148], R26 ;  /* 0x0001481a01007387 */ /* 0x000fe80000100a00 */
[----:B------:R-:W0:Y:S02]  /*4c20*/  LDSM.16.M88.4 R24, [R4+0xc00] ;  /* 0x000c00000418783b */ /* 0x000e240000000200 */
[----:B0-----:R-:W-:-:S02]  /*4c30*/  IMAD.MOV.U32 R4, RZ, RZ, R24 ;  /* 0x000000ffff047224 */ /* 0x001fc400078e0018 */
[----:B------:R-:W-:Y:S02]  /*4c40*/  IMAD.MOV.U32 R5, RZ, RZ, R25 ;  /* 0x000000ffff057224 */ /* 0x000fe400078e0019 */
[----:B------:R-:W-:Y:S01]  /*4c50*/  IMAD.MOV.U32 R6, RZ, RZ, R26 ;  /* 0x000000ffff067224 */ /* 0x000fe200078e001a */
[----:B------:R-:W-:Y:S01]  /*4c60*/  F2FP.F16.E4M3.UNPACK_B R4, R4 ;  /* 0x00000004ff04723e */ /* 0x000fe200020006ff */
[----:B------:R-:W-:Y:S01]  /*4c70*/  IMAD.MOV.U32 R7, RZ, RZ, R27 ;  /* 0x000000ffff077224 */ /* 0x000fe200078e001b */
[----:B------:R-:W-:Y:S02]  /*4c80*/  F2FP.F16.E4M3.UNPACK_B R5, R5 ;  /* 0x00000005ff05723e */ /* 0x000fe400020006ff */
[----:B------:R-:W-:Y:S02]  /*4c90*/  F2FP.F16.E4M3.UNPACK_B R6, R6 ;  /* 0x00000006ff06723e */ /* 0x000fe400020006ff */
[----:B------:R-:W-:Y:S01]  /*4ca0*/  F2FP.F16.E4M3.UNPACK_B R7, R7 ;  /* 0x00000007ff07723e */ /* 0x000fe200020006ff */
[----:B------:R-:W-:Y:S04]  /*4cb0*/  STL.64 [R1+0x40], R24 ;  /* 0x0000401801007387 */ /* 0x000fe80000100a00 */
[----:B------:R0:W-:Y:S04]  /*4cc0*/  STL.64 [R1+0x48], R26 ;  /* 0x0000481a01007387 */ /* 0x0001e80000100a00 */
[----:B0-----:R-:W3:Y:S04]  /*4cd0*/  LDL.LU.64 R26, [R1+0x658] ;  /* 0x00065800011a7983 */ /* 0x001ee80000300a00 */
[----:B------:R-:W3:Y:S01]  /*4ce0*/  LDL.LU.64 R24, [R1+0x650] ;  /* 0x0006500001187983 */ /* 0x000ee20000300a00 */
[C---:B----4-:R-:W-:Y:S08]  /*4cf0*/  HMMA.16816.F32 R16, R8.reuse, R4, R16 ;  /* 0x000000040810723c */ /* 0x050ff00000001810 */
[----:B------:R-:W-:Y:S11]  /*4d00*/  HMMA.16816.F32 R8, R8, R6, R20 ;  /* 0x000000060808723c */ /* 0x000ff60000001814 */
[----:B------:R0:W-:Y:S04]  /*4d10*/  STL.64 [R1+0x230], R16 ;  /* 0x0002301001007387 */ /* 0x0001e80000100a00 */
[----:B------:R1:W-:Y:S04]  /*4d20*/  STL.64 [R1+0x238], R18 ;  /* 0x0002381201007387 */ /* 0x0003e80000100a00 */
[----:B------:R-:W4:Y:S04]  /*4d30*/  LDL.LU.64 R20, [R1+0x220] ;  /* 0x0002200001147983 */ /* 0x000f280000300a00 */
[----:B------:R-:W4:Y:S04]  /*4d40*/  LDL.LU.64 R22, [R1+0x228] ;  /* 0x0002280001167983 */ /* 0x000f280000300a00 */
[----:B------:R2:W-:Y:S04]  /*4d50*/  STL.64 [R1+0x130], R8 ;  /* 0x0001300801007387 */ /* 0x0005e80000100a00 */
[----:B------:R-:W-:Y:S04]  /*4d60*/  STL.64 [R1+0x138], R10 ;  /* 0x0001380a01007387 */ /* 0x000fe80000100a00 */
[----:B0-----:R-:W3:Y:S04]  /*4d70*/  LDL.LU.64 R16, [R1+0x200] ;  /* 0x0002000001107983 */ /* 0x001ee80000300a00 */
[----:B-1----:R-:W3:Y:S01]  /*4d80*/  LDL.LU.64 R18, [R1+0x208] ;  /* 0x0002080001127983 */ /* 0x002ee20000300a00 */
[----:B--2---:R-:W-:-:S03]  /*4d90*/  F2FP.F16.E4M3.UNPACK_B R8, R14 ;  /* 0x0000000eff08723e */ /* 0x004fc600020006ff */
[----:B---3--:R-:W-:Y:S04]  /*4da0*/  STL.64 [R1+0x630], R18 ;  /* 0x0006301201007387 */ /* 0x008fe80000100a00 */
[----:B------:R0:W-:Y:S04]  /*4db0*/  STL.64 [R1+0x628], R16 ;  /* 0x0006281001007387 */ /* 0x0001e80000100a00 */
[----:B0-----:R-:W2:Y:S04]  /*4dc0*/  LDL.LU.64 R16, [R1+0x210] ;  /* 0x0002100001107983 */ /* 0x001ea80000300a00 */
[----:B------:R-:W2:Y:S04]  /*4dd0*/  LDL.LU.64 R18, [R1+0x218] ;  /* 0x0002180001127983 */ /* 0x000ea80000300a00 */
[----:B------:R-:W-:Y:S04]  /*4de0*/  STL.64 [R1+0x5f0], R6 ;  /* 0x0005f00601007387 */ /* 0x000fe80000100a00 */
[----:B------:R0:W-:Y:S04]  /*4df0*/  STL.64 [R1+0x5e8], R4 ;  /* 0x0005e80401007387 */ /* 0x0001e80000100a00 */
[----:B------:R-:W3:Y:S04]  /*4e00*/  LDL.LU R14, [R1+0x648] ;  /* 0x00064800010e7983 */ /* 0x000ee80000300800 */
[----:B0-----:R-:W2:Y:S04]  /*4e10*/  LDL.LU.64 R4, [R1+0x1d0] ;  /* 0x0001d00001047983 */ /* 0x001ea80000300a00 */
[----:B------:R-:W2:Y:S01]  /*4e20*/  LDL.LU.64 R6, [R1+0x1d8] ;  /* 0x0001d80001067983 */ /* 0x000ea20000300a00 */
[----:B------:R-:W-:-:S02]  /*4e30*/  F2FP.F16.E4M3.UNPACK_B R9, R29 ;  /* 0x0000001dff09723e */ /* 0x000fc400020006ff */
[----:B------:R-:W-:Y:S02]  /*4e40*/  F2FP.F16.E4M3.UNPACK_B R10, R27 ;  /* 0x0000001bff0a723e */ /* 0x000fe400020006ff */
[----:B------:R-:W-:-:S07]  /*4e50*/  F2FP.F16.E4M3.UNPACK_B R11, R15 ;  /* 0x0000000fff0b723e */ /* 0x000fce00020006ff */
[C---:B----4-:R-:W-:Y:S01]  /*4e60*/  HMMA.16816.F32 R20, R8.reuse, R24, R20 ;  /* 0x000000180814723c */ /* 0x050fe20000001814 */
[----:B--2---:R-:W-:Y:S04]  /*4e70*/  STL.64 [R1+0x600], R6 ;  /* 0x0006000601007387 */ /* 0x004fe80000100a00 */
[----:B------:R0:W-:Y:S04]  /*4e80*/  STL.64 [R1+0x5f8], R4 ;  /* 0x0005f80401007387 */ /* 0x0001e80000100a00 */
[----:B0-----:R-:W2:Y:S04]  /*4e90*/  LDL.LU.64 R4, [R1+0x1e0] ;  /* 0x0001e00001047983 */ /* 0x001ea80000300a00 */
[----:B------:R-:W4:Y:S04]  /*4ea0*/  LDL.LU.64 R6, [R1+0x1e8] ;  /* 0x0001e80001067983 */ /* 0x000f280000300a00 */
[----:B----4-:R-:W-:Y:S04]  /*4eb0*/  STL.64 [R1+0x610], R6 ;  /* 0x0006100601007387 */ /* 0x010fe80000100a00 */
[----:B--2---:R0:W-:Y:S04]  /*4ec0*/  STL.64 [R1+0x608], R4 ;  /* 0x0006080401007387 */ /* 0x0041e80000100a00 */
[----:B0-----:R-:W2:Y:S04]  /*4ed0*/  LDL.LU.64 R4, [R1+0x1f0] ;  /* 0x0001f00001047983 */ /* 0x001ea80000300a00 */
[----:B------:R-:W2:Y:S04]  /*4ee0*/  LDL.LU.64 R6, [R1+0x1f8] ;  /* 0x0001f80001067983 */ /* 0x000ea80000300a00 */
[----:B------:R-:W-:Y:S04]  /*4ef0*/  STL.64 [R1+0x220], R20 ;  /* 0x0002201401007387 */ /* 0x000fe80000100a00 */
[----:B------:R0:W-:Y:S04]  /*4f00*/  STL.64 [R1+0x228], R22 ;  /* 0x0002281601007387 */ /* 0x0001e80000100a00 */
[----:B0-----:R-:W4:Y:S04]  /*4f10*/  LDL.LU.64 R22, [R1+0x640] ;  /* 0x0006400001167983 */ /* 0x001f280000300a00 */
[----:B------:R-:W2:Y:S01]  /*4f20*/  LDL.LU.64 R20, [R1+0x638] ;  /* 0x0006380001147983 */ /* 0x000ea20000300a00 */
[----:B----4-:R-:W-:-:S15]  /*4f30*/  HMMA.16816.F32 R16, R8, R22, R16 ;  /* 0x000000160810723c */ /* 0x010fde0000001810 */
[----:B------:R-:W-:-:S04]  /*4f40*/  NOP ;  /* 0x0000000000007918 */ /* 0x000fc80000000000 */
[----:B------:R-:W-:Y:S04]  /*4f50*/  STL.64 [R1+0x210], R16 ;  /* 0x0002101001007387 */ /* 0x000fe80000100a00 */
[----:B------:R0:W-:Y:S04]  /*4f60*/  STL.64 [R1+0x218], R18 ;  /* 0x0002181201007387 */ /* 0x0001e80000100a00 */
[----:B0-----:R-:W2:Y:S04]  /*4f70*/  LDL.LU.64 R18, [R1+0x630] ;  /* 0x0006300001127983 */ /* 0x001ea80000300a00 */
[----:B------:R-:W2:Y:S02]  /*4f80*/  LDL.LU.64 R16, [R1+0x628] ;  /* 0x0006280001107983 */ /* 0x000ea40000300a00 */
[----:B--2---:R-:W-:-:S15]  /*4f90*/  HMMA.16816.F32 R16, R8, R20, R16 ;  /* 0x000000140810723c */ /* 0x004fde0000001810 */
[----:B------:R-:W-:-:S04]  /*4fa0*/  NOP ;  /* 0x0000000000007918 */ /* 0x000fc80000000000 */
[----:B------:R-:W-:Y:S01]  /*4fb0*/  IMAD.MOV.U32 R27, RZ, RZ, R18 ;  /* 0x000000ffff1b7224 */ /* 0x000fe200078e0012 */
[----:B------:R0:W-:Y:S01]  /*4fc0*/  STL [R1+0x200], R16 ;  /* 0x0002001001007387 */ /* 0x0001e20000100800 */
[----:B------:R-:W-:-:S03]  /*4fd0*/  IMAD.MOV.U32 R15, RZ, RZ, R19 ;  /* 0x000000ffff0f7224 */ /* 0x000fc600078e0013 */
[----:B------:R-:W2:Y:S01]  /*4fe0*/  LDL.LU.64 R18, [R1+0x620] ;  /* 0x0006200001127983 */ /* 0x000ea20000300a00 */
[----:B------:R-:W-:-:S03]  /*4ff0*/  IMAD.MOV.U32 R29, RZ, RZ, R17 ;  /* 0x000000ffff1d7224 */ /* 0x000fc600078e0011 */
[----:B0-----:R-:W4:Y:S04]  /*5000*/  LDL.LU.64 R16, [R1+0x618] ;  /* 0x0006180001107983 */ /* 0x001f280000300a00 */
[----:B------:R-:W-:Y:S04]  /*5010*/  STL.64 [R1+0x5d8], R22 ;  /* 0x0005d81601007387 */ /* 0x000fe80000100a00 */
[----:B------:R0:W-:Y:S04]  /*5020*/  STL.64 [R1+0x5d0], R20 ;  /* 0x0005d01401007387 */ /* 0x0001e80000100a00 */
[----:B0-----:R-:W3:Y:S04]  /*5030*/  LDL.LU.64 R20, [R1+0x120] ;  /* 0x0001200001147983 */ /* 0x001ee80000300a00 */
[----:B------:R-:W3:Y:S01]  /*5040*/  LDL.LU.64 R22, [R1+0x128] ;  /* 0x0001280001167983 */ /* 0x000ee20000300a00 */
[----:B--2---:R-:W-:-:S15]  /*5050*/  HMMA.16816.F32 R4, R8, R18, R4 ;  /* 0x000000120804723c */ /* 0x004fde0000001804 */
[----:B------:R-:W-:-:S04]  /*5060*/  NOP ;  /* 0x0000000000007918 */ /* 0x000fc80000000000 */
[----:B------:R-:W-:Y:S04]  /*5070*/  STL.64 [R1+0x1f0], R4 ;  /* 0x0001f00401007387 */ /* 0x000fe80000100a00 */
[----:B------:R0:W-:Y:S04]  /*5080*/  STL.64 [R1+0x1f8], R6 ;  /* 0x0001f80601007387 */ /* 0x0001e80000100a00 */
[----:B0-----:R-:W4:Y:S04]  /*5090*/  LDL.LU.64 R6, [R1+0x610] ;  /* 0x0006100001067983 */ /* 0x001f280000300a00 */
[----:B------:R-:W4:Y:S02]  /*50a0*/  LDL.LU.64 R4, [R1+0x608] ;  /* 0x0006080001047983 */ /* 0x000f240000300a00 */
[----:B----4-:R-:W-:-:S15]  /*50b0*/  HMMA.16816.F32 R4, R8, R16, R4 ;  /* 0x000000100804723c */ /* 0x010fde0000001804 */
[----:B------:R-:W-:-:S04]  /*50c0*/  NOP ;  /* 0x0000000000007918 */ /* 0x000fc80000000000 */
[----:B------:R-:W-:Y:S04]  /*50d0*/  STL.64 [R1+0x1e0], R4 ;  /* 0x0001e00401007387 */ /* 0x000fe80000100a00 */
[----:B------:R0:W-:Y:S04]  /*50e0*/  STL.64 [R1+0x1e8], R6 ;  /* 0x0001e80601007387 */ /* 0x0001e80000100a00 */
[----:B0-----:R-:W2:Y:S04]  /*50f0*/  LDL.LU.64 R6, [R1+0x600] ;  /* 0x0006000001067983 */ /* 0x001ea80000300a00 */
[----:B------:R-:W2:Y:S04]  /*5100*/  LDL.LU.64 R4, [R1+0x5f8] ;  /* 0x0005f80001047983 */ /* 0x000ea80000300a00 */
[----:B------:R-:W-:Y:S04]  /*5110*/  STL.64 [R1+0x5b8], R18 ;  /* 0x0005b81201007387 */ /* 0x000fe80000100a00 */
[----:B------:R0:W-:Y:S04]  /*5120*/  STL.64 [R1+0x5b0], R16 ;  /* 0x0005b01001007387 */ /* 0x0001e80000100a00 */
[----:B0-----:R-:W4:Y:S04]  /*5130*/  LDL.LU.64 R16, [R1+0x1c0] ;  /* 0x0001c00001107983 */ /* 0x001f280000300a00 */
[----:B------:R-:W4:Y:S01]  /*5140*/  LDL.LU.64 R18, [R1+0x1c8] ;  /* 0x0001c80001127983 */ /* 0x000f220000300a00 */
[----:B--2---:R-:W-:-:S15]  /*5150*/  HMMA.16816.F32 R4, R8, R12, R4 ;  /* 0x0000000c0804723c */ /* 0x004fde0000001804 */
[----:B------:R-:W-:-:S04]  /*5160*/  NOP ;  /* 0x0000000000007918 */ /* 0x000fc80000000000 */
[----:B------:R-:W-:Y:S04]  /*5170*/  STL.64 [R1+0x1d0], R4 ;  /* 0x0001d00401007387 */ /* 0x000fe80000100a00 */
[----:B------:R0:W-:Y:S04]  /*5180*/  STL.64 [R1+0x1d8], R6 ;  /* 0x0001d80601007387 */ /* 0x0001e80000100a00 */
[----:B0-----:R-:W2:Y:S04]  /*5190*/  LDL.LU.64 R6, [R1+0x5f0] ;  /* 0x0005f00001067983 */ /* 0x001ea80000300a00 */
[----:B------:R-:W4:Y:S04]  /*51a0*/  LDL.LU.64 R4, [R1+0x5e8] ;  /* 0x0005e80001047983 */ /* 0x000f280000300a00 */
[----:B---3--:R-:W-:Y:S04]  /*51b0*/  STL.64 [R1+0x598], R14 ;  /* 0x0005980e01007387 */ /* 0x008fe80000100a00 */
[----:B------:R2:W-:Y:S02]  /*51c0*/  STL.64 [R1+0x590], R12 ;  /* 0x0005900c01007387 */ /* 0x0005e40000100a00 */
[C---:B--2---:R-:W-:Y:S08]  /*51d0*/  HMMA.16816.F32 R12, R8.reuse, R6, R20 ;  /* 0x00000006080c723c */ /* 0x044ff00000001814 */
[----:B----4-:R-:W-:Y:S01]  /*51e0*/  HMMA.16816.F32 R16, R8, R4, R16 ;  /* 0x000000040810723c */ /* 0x010fe20000001810 */
[----:B------:R-:W2:-:S15]  /*51f0*/  LDL.LU R11, [R1+0x258] ;  /* 0x00025800010b7983 */ /* 0x000e9e0000300800 */
[----:B------:R-:W-:-:S03]  /*5200*/  NOP ;  /* 0x0000000000007918 */ /* 0x000fc60000000000 */
[----:B------:R0:W-:Y:S04]  /*5210*/  STL.64 [R1+0x1c0], R16 ;  /* 0x0001c01001007387 */ /* 0x0001e80000100a00 */
[----:B------:R1:W-:Y:S04]  /*5220*/  STL.64 [R1+0x1c8], R18 ;  /* 0x0001c81201007387 */ /* 0x0003e80000100a00 */
[----:B------:R-:W3:Y:S04]  /*5230*/  LDL.LU.64 R20, [R1+0x1b0] ;  /* 0x0001b00001147983 */ /* 0x000ee80000300a00 */
[----:B------:R-:W-:Y:S04]  /*5240*/  STL.64 [R1+0x120], R12 ;  /* 0x0001200c01007387 */ /* 0x000fe80000100a00 */
[----:B------:R-:W-:Y:S04]  /*5250*/  STL.64 [R1+0x128], R14 ;  /* 0x0001280e01007387 */ /* 0x000fe80000100a00 */
[----:B------:R-:W3:Y:S04]  /*5260*/  LDL.LU.64 R22, [R1+0x1b8] ;  /* 0x0001b80001167983 */ /* 0x000ee80000300a00 */
[----:B0-----:R-:W4:Y:S04]  /*5270*/  LDL.LU.64 R16, [R1+0x190] ;  /* 0x0001900001107983 */ /* 0x001f280000300a00 */
[----:B-1----:R-:W2:Y:S01]  /*5280*/  LDL.LU.64 R18, [R1+0x198] ;  /* 0x0001980001127983 */ /* 0x002ea20000300a00 */
[----:B------:R-:W-:-:S02]  /*5290*/  F2FP.F16.E4M3.UNPACK_B R9, R2 ;  /* 0x00000002ff09723e */ /* 0x000fc400020006ff */
[----:B------:R-:W-:Y:S01]  /*52a0*/  F2FP.F16.E4M3.UNPACK_B R10, R3 ;  /* 0x00000003ff0a723e */ /* 0x000fe200020006ff */
[----:B--2---:R-:W-:Y:S04]  /*52b0*/  STL.64 [R1+0x5c8], R18 ;  /* 0x0005c81201007387 */ /* 0x004fe80000100a00 */
[----:B----4-:R0:W-:Y:S04]  /*52c0*/  STL.64 [R1+0x5c0], R16 ;  /* 0x0005c01001007387 */ /* 0x0101e80000100a00 */
[----:B0-----:R-:W2:Y:S04]  /*52d0*/  LDL.LU.64 R16, [R1+0x1a0] ;  /* 0x0001a00001107983 */ /* 0x001ea80000300a00 */
[----:B------:R-:W2:Y:S04]  /*52e0*/  LDL.LU.64 R18, [R1+0x1a8] ;  /* 0x0001a80001127983 */ /* 0x000ea80000300a00 */
[----:B------:R-:W4:Y:S04]  /*52f0*/  LDL.LU.64 R12, [R1+0x170] ;  /* 0x00017000010c7983 */ /* 0x000f280000300a00 */
[----:B------:R-:W2:Y:S01]  /*5300*/  LDL.LU.64 R14, [R1+0x178] ;  /* 0x00017800010e7983 */ /* 0x000ea20000300a00 */
[----:B------:R-:W-:-:S02]  /*5310*/  F2FP.F16.E4M3.UNPACK_B R8, R11 ;  /* 0x0000000bff08723e */ /* 0x000fc400020006ff */
[----:B------:R-:W-:-:S07]  /*5320*/  F2FP.F16.E4M3.UNPACK_B R11, R0 ;  /* 0x00000000ff0b723e */ /* 0x000fce00020006ff */
[C---:B---3--:R-:W-:Y:S01]  /*5330*/  HMMA.16816.F32 R20, R8.reuse, R24, R20 ;  /* 0x000000180814723c */ /* 0x048fe20000001814 */
[----:B--2---:R-:W-:Y:S04]  /*5340*/  STL.64 [R1+0x5a8], R14 ;  /* 0x0005a80e01007387 */ /* 0x004fe80000100a00 */
[----:B----4-:R0:W-:Y:S04]  /*5350*/  STL.64 [R1+0x5a0], R12 ;  /* 0x0005a00c01007387 */ /* 0x0101e80000100a00 */
[----:B0-----:R-:W2:Y:S04]  /*5360*/  LDL.LU.64 R12, [R1+0x180] ;  /* 0x00018000010c7983 */ /* 0x001ea80000300a00 */
[----:B------:R-:W2:Y:S04]  /*5370*/  LDL.LU.64 R14, [R1+0x188] ;  /* 0x00018800010e7983 */ /* 0x000ea80000300a00 */
[----:B------:R-:W-:Y:S04]  /*5380*/  STL.64 [R1+0x588], R6 ;  /* 0x0005880601007387 */ /* 0x000fe80000100a00 */
[----:B------:R0:W-:Y:S04]  /*5390*/  STL.64 [R1+0x580], R4 ;  /* 0x0005800401007387 */ /* 0x0001e80000100a00 */
[----:B------:R-:W3:Y:S04]  /*53a0*/  LDL.LU R2, [R1+0x5e4] ;  /* 0x0005e40001027983 */ /* 0x000ee80000300800 */
[----:B------:R-:W3:Y:S04]  /*53b0*/  LDL.LU R3, [R1+0x5e0] ;  /* 0x0005e00001037983 */ /* 0x000ee80000300800 */
[----:B0-----:R-:W4:Y:S04]  /*53c0*/  LDL.LU.64 R4, [R1+0x160] ;  /* 0x0001600001047983 */ /* 0x001f280000300a00 */
[----:B------:R-:W4:Y:S04]  /*53d0*/  LDL.LU.64 R6, [R1+0x168] ;  /* 0x0001680001067983 */ /* 0x000f280000300a00 */
[----:B------:R-:W-:Y:S04]  /*53e0*/  STL.64 [R1+0x1b0], R20 ;  /* 0x0001b01401007387 */ /* 0x000fe80000100a00 */
[----:B------:R0:W-:Y:S04]  /*53f0*/  STL.64 [R1+0x1b8], R22 ;  /* 0x0001b81601007387 */ /* 0x0001e80000100a00 */
[----:B0-----:R-:W2:Y:S04]  /*5400*/  LDL.LU.64 R22, [R1+0x5d8] ;  /* 0x0005d80001167983 */ /* 0x001ea80000300a00 */
[----:B------:R-:W3:Y:S01]  /*5410*/  LDL.LU.64 R20, [R1+0x5d0] ;  /* 0x0005d00001147983 */ /* 0x000ee20000300a00 */
[----:B--2---:R-:W-:-:S15]  /*5420*/  HMMA.16816.F32 R16, R8, R22, R16 ;  /* 0x000000160810723c */ /* 0x004fde0000001810 */
[----:B------:R-:W-:-:S04]  /*5430*/  NOP ;  /* 0x0000000000007918 */ /* 0x000fc80000000000 */
[----:B------:R-:W-:Y:S04]  /*5440*/  STL.64 [R1+0x1a0], R16 ;  /* 0x0001a01001007387 */ /* 0x000fe80000100a00 */
[----:B------:R0:W-:Y:S04]  /*5450*/  STL.64 [R1+0x1a8], R18 ;  /* 0x0001a81201007387 */ /* 0x0001e80000100a00 */
[----:B0-----:R-:W3:Y:S04]  /*5460*/  LDL.LU.64 R18, [R1+0x5c8] ;  /* 0x0005c80001127983 */ /* 0x001ee80000300a00 */
[----:B------:R-:W3:Y:S02]  /*5470*/  LDL.LU.64 R16, [R1+0x5c0] ;  /* 0x0005c00001107983 */ /* 0x000ee40000300a00 */
[----:B---3--:R-:W-:-:S15]  /*5480*/  HMMA.16816.F32 R16, R8, R20, R16 ;  /* 0x000000140810723c */ /* 0x008fde0000001810 */
[----:B------:R-:W-:-:S04]  /*5490*/  NOP ;  /* 0x0000000000007918 */ /* 0x000fc80000000000 */
[----:B------:R-:W-:Y:S04]  /*54a0*/  STL.64 [R1+0x190], R16 ;  /* 0x0001901001007387 */ /* 0x000fe80000100a00 */
[----:B------:R0:W-:Y:S04]  /*54b0*/  STL.64 [R1+0x198], R18 ;  /* 0x0001981201007387 */ /* 0x0001e80000100a00 */
[----:B0-----:R-:W2:Y:S04]  /*54c0*/  LDL.LU.64 R18, [R1+0x5b8] ;  /* 0x0005b80001127983 */ /* 0x001ea80000300a00 */
[----:B------:R-:W3:Y:S04]  /*54d0*/  LDL.LU.64 R16, [R1+0x5b0] ;  /* 0x0005b00001107983 */ /* 0x000ee80000300a00 */
[----:B------:R0:W-:Y:S04]  /*54e0*/  STL.64 [R1+0x570], R22 ;  /* 0x0005701601007387 */ /* 0x0001e80000100a00 */
[----:B0-----:R-:W3:Y:S04]  /*54f0*/  LDL.LU R22, [R1+0x268] ;  /* 0x0002680001167983 */ /* 0x001ee80000300800 */
[----:B------:R-:W3:Y:S04]  /*5500*/  LDL.LU R23, [R1+0x264] ;  /* 0x0002640001177983 */ /* 0x000ee80000300800 */
[----:B------:R0:W-:Y:S04]  /*5510*/  STL.64 [R1+0x568], R20 ;  /* 0x0005681401007387 */ /* 0x0001e80000100a00 */
[----:B0-----:R-:W3:Y:S04]  /*5520*/  LDL.LU R20, [R1+0x260] ;  /* 0x0002600001147983 */ /* 0x001ee80000300800 */
[----:B------:R-:W3:Y:S01]  /*5530*/  LDL.LU R21, [R1+0x25c] ;  /* 0x00025c0001157983 */ /* 0x000ee20000300800 */
        /* <DEDUP_REMOVED lines=11> */
[----:B------:R-:W4:Y:S04]  /*55f0*/  LDL.LU.64 R12, [R1+0x590] ;  /* 0x00059000010c7983 */ /* 0x000f280000300a00 */
[----:B------:R-:W-:Y:S04]  /*5600*/  STL.64 [R1+0x550], R18 ;  /* 0x0005501201007387 */ /* 0x000fe80000100a00 */
[----:B------:R0:W-:Y:S04]  /*5610*/  STL.64 [R1+0x548], R16 ;  /* 0x0005481001007387 */ /* 0x0001e80000100a00 */
[----:B0-----:R-:W3:Y:S04]  /*5620*/  LDL.LU.64 R16, [R1+0x110] ;  /* 0x0001100001107983 */ /* 0x001ee80000300a00 */
[----:B------:R-:W3:Y:S01]  /*5630*/  LDL.LU.64 R18, [R1+0x118] ;  /* 0x0001180001127983 */ /* 0x000ee20000300a00 */
[----:B----4-:R-:W-:-:S15]  /*5640*/  HMMA.16816.F32 R4, R8, R12, R4 ;  /* 0x0000000c0804723c */ /* 0x010fde0000001804 */
[----:B------:R-:W-:-:S04]  /*5650*/  NOP ;  /* 0x0000000000007918 */ /* 0x000fc80000000000 */
[----:B------:R-:W-:Y:S04]  /*5660*/  STL.64 [R1+0x160], R4 ;  /* 0x0001600401007387 */ /* 0x000fe80000100a00 */
[----:B------:R0:W-:Y:S04]  /*5670*/  STL.64 [R1+0x168], R6 ;  /* 0x0001680601007387 */ /* 0x0001e80000100a00 */
[----:B0-----:R-:W3:Y:S04]  /*5680*/  LDL.LU.64 R6, [R1+0x588] ;  /* 0x0005880001067983 */ /* 0x001ee80000300a00 */
[----:B------:R-:W4:Y:S04]  /*5690*/  LDL.LU.64 R4, [R1+0x580] ;  /* 0x0005800001047983 */ /* 0x000f280000300a00 */
[----:B--2---:R-:W-:Y:S04]  /*56a0*/  STL.64 [R1+0x530], R14 ;  /* 0x0005300e01007387 */ /* 0x004fe80000100a00 */
[----:B------:R0:W-:Y:S04]  /*56b0*/  STL.64 [R1+0x528], R12 ;  /* 0x0005280c01007387 */ /* 0x0001e80000100a00 */
[----:B0-----:R-:W4:Y:S04]  /*56c0*/  LDL.LU.64 R12, [R1+0x150] ;  /* 0x00015000010c7983 */ /* 0x001f280000300a00 */
[----:B------:R-:W4:Y:S02]  /*56d0*/  LDL.LU.64 R14, [R1+0x158] ;  /* 0x00015800010e7983 */ /* 0x000f240000300a00 */
[----:B----4-:R-:W-:-:S15]  /*56e0*/  HMMA.16816.F32 R12, R8, R4, R12 ;  /* 0x00000004080c723c */ /* 0x010fde000000180c */
[----:B------:R-:W-:-:S04]  /*56f0*/  NOP ;  /* 0x0000000000007918 */ /* 0x000fc80000000000 */
[----:B------:R-:W-:Y:S04]  /*5700*/  STL.64 [R1+0x150], R12 ;  /* 0x0001500c01007387 */ /* 0x000fe80000100a00 */
[----:B------:R3:W-:Y:S02]  /*5710*/  STL.64 [R1+0x158], R14 ;  /* 0x0001580e01007387 */ /* 0x0007e40000100a00 */
[----:B---3--:R-:W-:Y:S01]  /*5720*/  HMMA.16816.F32 R12, R8, R6, R16 ;  /* 0x00000006080c723c */ /* 0x008fe20000001810 */
[----:B------:R-:W-:Y:S02]  /*5730*/  IMAD R10, R21, 0x100, R20 ;  /* 0x00000100150a7824 */ /* 0x000fe400078e0214 */
[----:B------:R-:W-:-:S15]  /*5740*/  IMAD R11, R23, 0x100, R22 ;  /* 0x00000100170b7824 */ /* 0x000fde00078e0216 */
[----:B------:R-:W-:Y:S01]  /*5750*/  NOP ;  /* 0x0000000000007918 */ /* 0x000fe20000000000 */
[----:B------:R-:W-:Y:S01]  /*5760*/  IMAD.MOV.U32 R0, RZ, RZ, R15 ;  /* 0x000000ffff007224 */ /* 0x000fe200078e000f */
[----:B------:R-:W-:Y:S04]  /*5770*/  STL.64 [R1+0x110], R12 ;  /* 0x0001100c01007387 */ /* 0x000fe80000100a00 */
[----:B------:R-:W-:Y:S04]  /*5780*/  STL [R1+0x118], R14 ;  /* 0x0001180e01007387 */ /* 0x000fe80000100800 */
[----:B------:R-:W-:Y:S04]  /*5790*/  STL.64 [R1+0x520], R6 ;  /* 0x0005200601007387 */ /* 0x000fe80000100a00 */
[----:B------:R-:W-:Y:S04]  /*57a0*/  STL.64 [R1+0x518], R4 ;  /* 0x0005180401007387 */ /* 0x000fe80000100a00 */
[----:B------:R0:W-:Y:S04]  /*57b0*/  STL [R1+0x430], R0 ;  /* 0x0004300001007387 */ /* 0x0001e80000100800 */
[----:B0-----:R-:W2:Y:S04]  /*57c0*/  LDL.LU R0, [R1+0x2b4] ;  /* 0x0002b40001007983 */ /* 0x001ea80000300800 */
[----:B------:R-:W3:Y:S04]  /*57d0*/  LDL.LU.64 R20, [R1+0x100] ;  /* 0x0001000001147983 */ /* 0x000ee80000300a00 */
[----:B------:R-:W3:Y:S04]  /*57e0*/  LDL.LU.64 R22, [R1+0x108] ;  /* 0x0001080001167983 */ /* 0x000ee80000300a00 */
[----:B------:R-:W4:Y:S04]  /*57f0*/  LDL.LU.64 R16, [R1+0xc0] ;  /* 0x0000c00001107983 */ /* 0x000f280000300a00 */
[----:B------:R-:W2:Y:S01]  /*5800*/  LDL.LU.64 R18, [R1+0xc8] ;  /* 0x0000c80001127983 */ /* 0x000ea20000300a00 */
[----:B------:R-:W-:-:S02]  /*5810*/  F2FP.F16.E4M3.UNPACK_B R8, R28 ;  /* 0x0000001cff08723e */ /* 0x000fc400020006ff */
[----:B------:R-:W-:Y:S02]  /*5820*/  F2FP.F16.E4M3.UNPACK_B R9, R26 ;  /* 0x0000001aff09723e */ /* 0x000fe400020006ff */
[----:B------:R-:W-:Y:S02]  /*5830*/  F2FP.F16.E4M3.UNPACK_B R10, R10 ;  /* 0x0000000aff0a723e */ /* 0x000fe400020006ff */
[----:B------:R-:W-:Y:S01]  /*5840*/  F2FP.F16.E4M3.UNPACK_B R11, R11 ;  /* 0x0000000bff0b723e */ /* 0x000fe200020006ff */
[----:B--2---:R-:W-:Y:S04]  /*5850*/  STL.64 [R1+0x560], R18 ;  /* 0x0005601201007387 */ /* 0x004fe80000100a00 */
[----:B----4-:R0:W-:Y:S04]  /*5860*/  STL.64 [R1+0x558], R16 ;  /* 0x0005581001007387 */ /* 0x0101e80000100a00 */
[----:B0-----:R-:W2:Y:S04]  /*5870*/  LDL.LU.64 R16, [R1+0xe0] ;  /* 0x0000e00001107983 */ /* 0x001ea80000300a00 */
[----:B------:R-:W2:Y:S04]  /*5880*/  LDL.LU.64 R18, [R1+0xe8] ;  /* 0x0000e80001127983 */ /* 0x000ea80000300a00 */
[----:B------:R-:W4:Y:S04]  /*5890*/  LDL.LU R28, [R1+0x578] ;  /* 0x00057800011c7983 */ /* 0x000f280000300800 */
[----:B------:R-:W2:Y:S04]  /*58a0*/  LDL.LU.64 R12, [R1+0x80] ;  /* 0x00008000010c7983 */ /* 0x000ea80000300a00 */
[----:B------:R-:W2:Y:S01]  /*58b0*/  LDL.LU.64 R14, [R1+0x88] ;  /* 0x00008800010e7983 */ /* 0x000ea20000300a00 */
[C---:B---3--:R-:W-:Y:S03]  /*58c0*/  HMMA.16816.F32 R20, R8.reuse, R24, R20 ;  /* 0x000000180814723c */ /* 0x048fe60000001814 */
[----:B--2---:R-:W-:Y:S04]  /*58d0*/  STL.64 [R1+0x540], R14 ;  /* 0x0005400e01007387 */ /* 0x004fe80000100a00 */
[----:B------:R0:W-:Y:S04]  /*58e0*/  STL.64 [R1+0x538], R12 ;  /* 0x0005380c01007387 */ /* 0x0001e80000100a00 */
[----:B0-----:R-:W2:Y:S04]  /*58f0*/  LDL.LU.64 R12, [R1+0xa0] ;  /* 0x0000a000010c7983 */ /* 0x001ea80000300a00 */
[----:B------:R-:W2:Y:S04]  /*5900*/  LDL.LU.64 R14, [R1+0xa8] ;  /* 0x0000a800010e7983 */ /* 0x000ea80000300a00 */
[----:B------:R-:W3:Y:S04]  /*5910*/  LDL.LU.64 R4, [R1+0x70] ;  /* 0x0000700001047983 */ /* 0x000ee80000300a00 */
[----:B------:R-:W3:Y:S04]  /*5920*/  LDL.LU.64 R6, [R1+0x78] ;  /* 0x0000780001067983 */ /* 0x000ee80000300a00 */
[----:B------:R-:W-:Y:S04]  /*5930*/  STL.64 [R1+0x100], R20 ;  /* 0x0001001401007387 */ /* 0x000fe80000100a00 */
[----:B------:R0:W-:Y:S04]  /*5940*/  STL.64 [R1+0x108], R22 ;  /* 0x0001081601007387 */ /* 0x0001e80000100a00 */
[----:B0-----:R-:W2:Y:S04]  /*5950*/  LDL.LU.64 R22, [R1+0x570] ;  /* 0x0005700001167983 */ /* 0x001ea80000300a00 */
[----:B------:R-:W3:Y:S04]  /*5960*/  LDL.LU.64 R20, [R1+0x568] ;  /* 0x0005680001147983 */ /* 0x000ee80000300a00 */
[----:B------:R-:W3:Y:S04]  /*5970*/  LDL.LU R24, [R1+0x2ac] ;  /* 0x0002ac0001187983 */ /* 0x000ee80000300800 */
[----:B------:R-:W3:Y:S01]  /*5980*/  LDL.LU R25, [R1+0x2b8] ;  /* 0x0002b80001197983 */ /* 0x000ee20000300800 */
[----:B--2---:R-:W-:-:S15]  /*5990*/  HMMA.16816.F32 R16, R8, R22, R16 ;  /* 0x000000160810723c */ /* 0x004fde0000001810 */
[----:B------:R-:W-:-:S04]  /*59a0*/  NOP ;  /* 0x0000000000007918 */ /* 0x000fc80000000000 */
[----:B------:R-:W-:Y:S04]  /*59b0*/  STL.64 [R1+0xe0], R16 ;  /* 0x0000e01001007387 */ /* 0x000fe80000100a00 */
[----:B------:R0:W-:Y:S04]  /*59c0*/  STL.64 [R1+0xe8], R18 ;  /* 0x0000e81201007387 */ /* 0x0001e80000100a00 */
[----:B0-----:R-:W3:Y:S04]  /*59d0*/  LDL.LU.64 R18, [R1+0x560] ;  /* 0x0005600001127983 */ /* 0x001ee80000300a00 */
[----:B------:R-:W3:Y:S02]  /*59e0*/  LDL.LU.64 R16, [R1+0x558] ;  /* 0x0005580001107983 */ /* 0x000ee40000300a00 */
[----:B---3--:R-:W-:Y:S02]  /*59f0*/  HMMA.16816.F32 R20, R8, R20, R16 ;  /* 0x000000140814723c */ /* 0x008fe40000001810 */
[----:B------:R-:W2:Y:S04]  /*5a00*/  LDL.LU.64 R18, [R1+0x550] ;  /* 0x0005500001127983 */ /* 0x000ea80000300a00 */
[----:B------:R-:W3:-:S13]  /*5a10*/  LDL.LU.64 R16, [R1+0x548] ;  /* 0x0005480001107983 */ /* 0x000eda0000300a00 */
[----:B------:R0:W-:Y:S04]  /*5a20*/  STL.64 [R1+0xc0], R20 ;  /* 0x0000c01401007387 */ /* 0x0001e80000100a00 */
[----:B------:R1:W-:Y:S04]  /*5a30*/  STL.64 [R1+0xc8], R22 ;  /* 0x0000c81601007387 */ /* 0x0003e80000100a00 */
[----:B0-----:R-:W3:Y:S04]  /*5a40*/  LDL.LU.64 R20, [R1+0x30] ;  /* 0x0000300001147983 */ /* 0x001ee80000300a00 */
[----:B-1----:R-:W3:Y:S01]  /*5a50*/  LDL.LU.64 R22, [R1+0x38] ;  /* 0x0000380001167983 */ /* 0x002ee20000300a00 */
[C---:B--2---:R-:W-:Y:S03]  /*5a60*/  HMMA.16816.F32 R12, R8.reuse, R18, R12 ;  /* 0x00000012080c723c */ /* 0x044fe6000000180c */
[----:B---3--:R-:W-:Y:S04]  /*5a70*/  STL.64 [R1+0x510], R22 ;  /* 0x0005101601007387 */ /* 0x008fe80000100a00 */
[----:B------:R0:W-:Y:S04]  /*5a80*/  STL.64 [R1+0x508], R20 ;  /* 0x0005081401007387 */ /* 0x0001e80000100a00 */
[----:B0-----:R-:W2:Y:S04]  /*5a90*/  LDL.LU.64 R20, [R1+0x50] ;  /* 0x0000500001147983 */ /* 0x001ea80000300a00 */
[----:B------:R-:W2:Y:S04]  /*5aa0*/  LDL.LU.64 R22, [R1+0x58] ;  /* 0x0000580001167983 */ /* 0x000ea80000300a00 */
[----:B------:R-:W-:Y:S04]  /*5ab0*/  STL.64 [R1+0xa0], R12 ;  /* 0x0000a00c01007387 */ /* 0x000fe80000100a00 */
[----:B------:R0:W-:Y:S04]  /*5ac0*/  STL.64 [R1+0xa8], R14 ;  /* 0x0000a80e01007387 */ /* 0x0001e80000100a00 */
[----:B0-----:R-:W3:Y:S04]  /*5ad0*/  LDL.LU.64 R14, [R1+0x540] ;  /* 0x00054000010e7983 */ /* 0x001ee80000300a00 */
[----:B------:R-:W3:Y:S04]  /*5ae0*/  LDL.LU.64 R12, [R1+0x538] ;  /* 0x00053800010c7983 */ /* 0x000ee80000300a00 */
[----:B------:R-:W2:Y:S01]  /*5af0*/  LDL.LU R19, [R1+0x2b0] ;  /* 0x0002b00001137983 */ /* 0x000ea20000300800 */
[----:B---3--:R-:W-:-:S15]  /*5b00*/  HMMA.16816.F32 R12, R8, R16, R12 ;  /* 0x00000010080c723c */ /* 0x008fde000000180c */
[----:B------:R-:W-:-:S04]  /*5b10*/  NOP ;  /* 0x0000000000007918 */ /* 0x000fc80000000000 */
[----:B------:R-:W-:Y:S04]  /*5b20*/  STL.64 [R1+0x80], R12 ;  /* 0x0000800c01007387 */ /* 0x000fe80000100a00 */
[----:B------:R0:W-:Y:S04]  /*5b30*/  STL.64 [R1+0x88], R14 ;  /* 0x0000880e01007387 */ /* 0x0001e80000100a00 */
[----:B0-----:R-:W4:Y:S04]  /*5b40*/  LDL.LU.64 R14, [R1+0x530] ;  /* 0x00053000010e7983 */ /* 0x001f280000300a00 */
[----:B------:R-:W3:Y:S02]  /*5b50*/  LDL.LU.64 R12, [R1+0x528] ;  /* 0x00052800010c7983 */ /* 0x000ee40000300a00 */
[----:B---3--:R-:W-:-:S15]  /*5b60*/  HMMA.16816.F32 R4, R8, R12, R4 ;  /* 0x0000000c0804723c */ /* 0x008fde0000001804 */
[----:B------:R-:W-:-:S04]  /*5b70*/  NOP ;  /* 0x0000000000007918 */ /* 0x000fc80000000000 */
[----:B------:R-:W-:Y:S01]  /*5b80*/  STL.64 [R1+0x70], R4 ;  /* 0x0000700401007387 */ /* 0x000fe20000100a00 */
[----:B------:R-:W-:-:S03]  /*5b90*/  IMAD.MOV.U32 R26, RZ, RZ, R7 ;  /* 0x000000ffff1a7224 */ /* 0x000fc600078e0007 */
[----:B------:R0:W-:Y:S04]  /*5ba0*/  STL [R1+0x78], R6 ;  /* 0x0000780601007387 */ /* 0x0001e80000100800 */
[----:B0-----:R-:W3:Y:S04]  /*5bb0*/  LDL.LU.64 R6, [R1+0x520] ;  /* 0x0005200001067983 */ /* 0x001ee80000300a00 */
[----:B------:R-:W2:Y:S04]  /*5bc0*/  LDL.LU.64 R4, [R1+0x518] ;  /* 0x0005180001047983 */ /* 0x000ea80000300a00 */
[----:B------:R-:W-:Y:S01]  /*5bd0*/  STL [R1+0x4a8], R26 ;  /* 0x0004a81a01007387 */ /* 0x000fe20000100800 */
[----:B--2---:R-:W-:-:S15]  /*5be0*/  HMMA.16816.F32 R20, R8, R4, R20 ;  /* 0x000000040814723c */ /* 0x004fde0000001814 */
[----:B------:R-:W-:-:S04]  /*5bf0*/  NOP ;  /* 0x0000000000007918 */ /* 0x000fc80000000000 */
[----:B------:R-:W-:Y:S04]  /*5c00*/  STL.64 [R1+0x50], R20 ;  /* 0x0000501401007387 */ /* 0x000fe80000100a00 */
[----:B------:R0:W-:Y:S04]  /*5c10*/  STL.64 [R1+0x58], R22 ;  /* 0x0000581601007387 */ /* 0x0001e80000100a00 */
[----:B0-----:R-:W3:Y:S04]  /*5c20*/  LDL.LU.64 R22, [R1+0x510] ;  /* 0x0005100001167983 */ /* 0x001ee80000300a00 */
[----:B------:R-:W3:Y:S01]  /*5c30*/  LDL.LU.64 R20, [R1+0x508] ;  /* 0x0005080001147983 */ /* 0x000ee20000300a00 */
[----:B------:R-:W-:Y:S01]  /*5c40*/  IMAD R4, R24, 0x100, R19 ;  /* 0x0000010018047824 */ /* 0x000fe200078e0213 */
[----:B---3--:R-:W-:Y:S02]  /*5c50*/  HMMA.16816.F32 R8, R8, R6, R20 ;  /* 0x000000060808723c */ /* 0x008fe40000001814 */
[----:B------:R-:W2:Y:S04]  /*5c60*/  LDL.LU R21, [R1+0x14] ;  /* 0x0000140001157983 */ /* 0x000ea80000300800 */
[----:B------:R-:W3:Y:S04]  /*5c70*/  LDL.LU R18, [R1+0x18] ;  /* 0x0000180001127983 */ /* 0x000ee80000300800 */
[----:B------:R-:W3:Y:S04]  /*5c80*/  LDL.LU R19, [R1+0x1c] ;  /* 0x00001c0001137983 */ /* 0x000ee80000300800 */
[----:B------:R-:W2:Y:S04]  /*5c90*/  LDL.LU R16, [R1+0x20] ;  /* 0x0000200001107983 */ /* 0x000ea80000300800 */
[----:B------:R-:W2:Y:S04]  /*5ca0*/  LDL.LU R17, [R1+0x24] ;  /* 0x0000240001117983 */ /* 0x000ea80000300800 */
[----:B---3--:R-:W-:Y:S04]  /*5cb0*/  STL.64 [R1+0x4f0], R18 ;  /* 0x0004f01201007387 */ /* 0x008fe80000100a00 */
[----:B--2---:R0:W-:Y:S04]  /*5cc0*/  STL.64 [R1+0x4e8], R16 ;  /* 0x0004e81001007387 */ /* 0x0041e80000100a00 */
[----:B0-----:R-:W2:Y:S04]  /*5cd0*/  LDL.LU R16, [R1+0x90] ;  /* 0x0000900001107983 */ /* 0x001ea80000300800 */
[----:B------:R-:W2:Y:S04]  /*5ce0*/  LDL.LU R17, [R1+0x94] ;  /* 0x0000940001117983 */ /* 0x000ea80000300800 */
[----:B------:R-:W3:Y:S04]  /*5cf0*/  LDL.LU R18, [R1+0x98] ;  /* 0x0000980001127983 */ /* 0x000ee80000300800 */
[----:B------:R-:W3:Y:S01]  /*5d00*/  LDL.LU R19, [R1+0x9c] ;  /* 0x00009c0001137983 */ /* 0x000ee20000300800 */
[----:B------:R-:W-:-:S03]  /*5d10*/  IMAD R5, R0, 0x100, R25 ;  /* 0x0000010000057824 */ /* 0x000fc600078e0219 */
[----:B---3--:R-:W-:Y:S04]  /*5d20*/  STL.64 [R1+0x500], R18 ;  /* 0x0005001201007387 */ /* 0x008fe80000100a00 */
[----:B--2---:R0:W-:Y:S04]  /*5d30*/  STL.64 [R1+0x4f8], R16 ;  /* 0x0004f81001007387 */ /* 0x0041e80000100a00 */
[----:B0-----:R-:W2:Y:S04]  /*5d40*/  LDL.LU R16, [R1+0x60] ;  /* 0x0000600001107983 */ /* 0x001ea80000300800 */
[----:B------:R-:W2:Y:S04]  /*5d50*/  LDL.LU R17, [R1+0x64] ;  /* 0x0000640001117983 */ /* 0x000ea80000300800 */
[----:B------:R-:W2:Y:S04]  /*5d60*/  LDL.LU R18, [R1+0x68] ;  /* 0x0000680001127983 */ /* 0x000ea80000300800 */
[----:B------:R-:W2:Y:S04]  /*5d70*/  LDL.LU R19, [R1+0x6c] ;  /* 0x00006c0001137983 */ /* 0x000ea80000300800 */
[----:B------:R-:W3:Y:S04]  /*5d80*/  LDL.LU R24, [R1] ;  /* 0x0000000001187983 */ /* 0x000ee80000300800 */
[----:B------:R-:W2:Y:S04]  /*5d90*/  LDL.LU R25, [R1+0x4] ;  /* 0x0000040001197983 */ /* 0x000ea80000300800 */
[----:B------:R-:W2:Y:S04]  /*5da0*/  LDL.LU R22, [R1+0x8] ;  /* 0x0000080001167983 */ /* 0x000ea80000300800 */
[----:B------:R-:W2:Y:S04]  /*5db0*/  LDL.LU R23, [R1+0xc] ;  /* 0x00000c0001177983 */ /* 0x000ea80000300800 */
[----:B------:R-:W2:Y:S04]  /*5dc0*/  LDL.LU R20, [R1+0x10] ;  /* 0x0000100001147983 */ /* 0x000ea80000300800 */
[----:B------:R-:W2:Y:S04]  /*5dd0*/  LDL.LU R6, [R1+0x2c] ;  /* 0x00002c0001067983 */ /* 0x000ea80000300800 */
[----:B------:R-:W2:Y:S01]  /*5de0*/  LDL.LU R7, [R1+0x40] ;  /* 0x0000400001077983 */ /* 0x000ea20000300800 */
[----:B----4-:R-:W-:-:S02]  /*5df0*/  IMAD R12, R14, 0x100, R28 ;  /* 0x000001000e0c7824 */ /* 0x010fc400078e021c */
[----:B------:R-:W-:Y:S01]  /*5e00*/  IMAD.MOV.U32 R14, RZ, RZ, R10 ;  /* 0x000000ffff0e7224 */ /* 0x000fe200078e000a */
[----:B------:R-:W4:Y:S01]  /*5e10*/  LDL.LU R26, [R1+0x44] ;  /* 0x00004400011a7983 */ /* 0x000f220000300800 */
[----:B------:R-:W-:Y:S02]  /*5e20*/  IMAD.MOV.U32 R28, RZ, RZ, R9 ;  /* 0x000000ffff1c7224 */ /* 0x000fe400078e0009 */
[----:B------:R-:W-:Y:S01]  /*5e30*/  IMAD R13, R2, 0x100, R3 ;  /* 0x00000100020d7824 */ /* 0x000fe200078e0203 */
[----:B------:R-:W3:Y:S01]  /*5e40*/  LDL.LU R0, [R1+0x48] ;  /* 0x0000480001007983 */ /* 0x000ee20000300800 */
[----:B------:R-:W-:-:S03]  /*5e50*/  IMAD.MOV.U32 R2, RZ, RZ, R8 ;  /* 0x000000ffff027224 */ /* 0x000fc600078e0008 */
[----:B------:R-:W-:Y:S01]  /*5e60*/  STL [R1+0x4c8], R14 ;  /* 0x0004c80e01007387 */ /* 0x000fe20000100800 */
[----:B------:R-:W-:-:S03]  /*5e70*/  F2FP.F16.E4M3.UNPACK_B R8, R4 ;  /* 0x00000004ff08723e */ /* 0x000fc600020006ff */
[----:B------:R0:W-:Y:S01]  /*5e80*/  STL [R1+0x4c4], R28 ;  /* 0x0004c41c01007387 */ /* 0x0001e20000100800 */
[----:B------:R-:W-:-:S03]  /*5e90*/  F2FP.F16.E4M3.UNPACK_B R9, R5 ;  /* 0x00000005ff09723e */ /* 0x000fc600020006ff */
[----:B0-----:R-:W4:Y:S04]  /*5ea0*/  LDL.LU R28, [R1+0x28] ;  /* 0x00002800011c7983 */ /* 0x001f280000300800 */
[----:B------:R-:W-:Y:S04]  /*5eb0*/  STL [R1+0x4c0], R2 ;  /* 0x0004c00201007387 */ /* 0x000fe80000100800 */
[----:B--2---:R0:W-:Y:S04]  /*5ec0*/  STL.64 [R1+0x4d0], R6 ;  /* 0x0004d00601007387 */ /* 0x0041e80000100a00 */
[----:B------:R-:W2:Y:S04]  /*5ed0*/  LDL.LU R4, [R1+0xd0] ;  /* 0x0000d00001047983 */ /* 0x000ea80000300800 */
[----:B------:R-:W2:Y:S04]  /*5ee0*/  LDL.LU R5, [R1+0xd4] ;  /* 0x0000d40001057983 */ /* 0x000ea80000300800 */
[----:B0-----:R-:W2:Y:S04]  /*5ef0*/  LDL.LU R6, [R1+0xd8] ;  /* 0x0000d80001067983 */ /* 0x001ea80000300800 */
[----:B------:R-:W2:Y:S01]  /*5f00*/  LDL.LU R7, [R1+0xdc] ;  /* 0x0000dc0001077983 */ /* 0x000ea20000300800 */
[----:B------:R-:W-:Y:S01]  /*5f10*/  IMAD.MOV.U32 R3, RZ, RZ, R11 ;  /* 0x000000ffff037224 */ /* 0x000fe200078e000b */
[----:B------:R-:W-:-:S02]  /*5f20*/  F2FP.F16.E4M3.UNPACK_B R10, R12 ;  /* 0x0000000cff0a723e */ /* 0x000fc400020006ff */
[----:B------:R-:W-:Y:S02]  /*5f30*/  F2FP.F16.E4M3.UNPACK_B R11, R13 ;  /* 0x0000000dff0b723e */ /* 0x000fe400020006ff */
[----:B---3--:R-:W-:Y:S02]  /*5f40*/  F2FP.F16.E4M3.UNPACK_B R24, R24.H1 ;  /* 0x00000018ff18723e */ /* 0x008fe400030006ff */
[----:B------:R-:W-:-:S07]  /*5f50*/  F2FP.F16.E4M3.UNPACK_B R25, R25.H1 ;  /* 0x00000019ff19723e */ /* 0x000fce00030006ff */
[----:B------:R-:W-:Y:S01]  /*5f60*/  HMMA.16816.F32 R16, R8, R24, R16 ;  /* 0x000000180810723c */ /* 0x000fe20000001810 */
[----:B--2---:R-:W-:Y:S04]  /*5f70*/  STL.64 [R1+0x4e0], R6 ;  /* 0x0004e00601007387 */ /* 0x004fe80000100a00 */
[----:B------:R0:W-:Y:S04]  /*5f80*/  STL.64 [R1+0x4d8], R4 ;  /* 0x0004d80401007387 */ /* 0x0001e80000100a00 */
[----:B0-----:R-:W2:Y:S04]  /*5f90*/  LDL.LU R4, [R1+0xb0] ;  /* 0x0000b00001047983 */ /* 0x001ea80000300800 */
[----:B------:R-:W2:Y:S04]  /*5fa0*/  LDL.LU R5, [R1+0xb4] ;  /* 0x0000b40001057983 */ /* 0x000ea80000300800 */
[----:B------:R-:W2:Y:S04]  /*5fb0*/  LDL.LU R6, [R1+0xb8] ;  /* 0x0000b80001067983 */ /* 0x000ea80000300800 */
[----:B------:R-:W2:Y:S04]  /*5fc0*/  LDL.LU R7, [R1+0xbc] ;  /* 0x0000bc0001077983 */ /* 0x000ea80000300800 */
[----:B------:R0:W-:Y:S04]  /*5fd0*/  STL [R1+0x4cc], R15 ;  /* 0x0004cc0f01007387 */ /* 0x0001e80000100800 */
[----:B------:R-:W3:Y:S04]  /*5fe0*/  LDL.LU R12, [R1+0xf0] ;  /* 0x0000f000010c7983 */ /* 0x000ee80000300800 */
[----:B------:R-:W3:Y:S04]  /*5ff0*/  LDL.LU R13, [R1+0xf4] ;  /* 0x0000f400010d7983 */ /* 0x000ee80000300800 */
[----:B------:R-:W3:Y:S04]  /*6000*/  LDL.LU R14, [R1+0xf8] ;  /* 0x0000f800010e7983 */ /* 0x000ee80000300800 */
[----:B0-----:R-:W3:Y:S04]  /*6010*/  LDL.LU R15, [R1+0xfc] ;  /* 0x0000fc00010f7983 */ /* 0x001ee80000300800 */
[----:B------:R-:W-:Y:S04]  /*6020*/  STL.64 [R1+0x60], R16 ;  /* 0x0000601001007387 */ /* 0x000fe80000100a00 */
[----:B------:R0:W-:Y:S04]  /*6030*/  STL.64 [R1+0x68], R18 ;  /* 0x0000681201007387 */ /* 0x0001e80000100a00 */
[----:B0-----:R-:W3:Y:S04]  /*6040*/  LDL.LU.64 R18, [R1+0x500] ;  /* 0x0005000001127983 */ /* 0x001ee80000300a00 */
[----:B------:R-:W3:Y:S01]  /*6050*/  LDL.LU.64 R16, [R1+0x4f8] ;  /* 0x0004f80001107983 */ /* 0x000ee20000300a00 */
[----:B------:R-:W-:-:S02]  /*6060*/  F2FP.F16.E4M3.UNPACK_B R22, R22.H1 ;  /* 0x00000016ff16723e */ /* 0x000fc400030006ff */
[----:B------:R-:W-:Y:S02]  /*6070*/  F2FP.F16.E4M3.UNPACK_B R23, R23.H1 ;  /* 0x00000017ff17723e */ /* 0x000fe400030006ff */
[----:B------:R-:W-:Y:S02]  /*6080*/  F2FP.F16.E4M3.UNPACK_B R20, R20.H1 ;  /* 0x00000014ff14723e */ /* 0x000fe400030006ff */
[----:B------:R-:W-:-:S07]  /*6090*/  F2FP.F16.E4M3.UNPACK_B R21, R21.H1 ;  /* 0x00000015ff15723e */ /* 0x000fce00030006ff */
[C---:B--2---:R-:W-:Y:S08]  /*60a0*/  HMMA.16816.F32 R4, R8.reuse, R20, R4 ;  /* 0x000000140804723c */ /* 0x044ff00000001804 */
[----:B---3--:R-:W-:-:S15]  /*60b0*/  HMMA.16816.F32 R16, R8, R22, R16 ;  /* 0x000000160810723c */ /* 0x008fde0000001810 */
[----:B------:R-:W-:-:S04]  /*60c0*/  NOP ;  /* 0x0000000000007918 */ /* 0x000fc80000000000 */
[----:B------:R-:W-:Y:S04]  /*60d0*/  STL.64 [R1+0x90], R16 ;  /* 0x0000901001007387 */ /* 0x000fe80000100a00 */
[----:B------:R0:W-:Y:S04]  /*60e0*/  STL.64 [R1+0x98], R18 ;  /* 0x0000981201007387 */ /* 0x0001e80000100a00 */
[----:B0-----:R-:W2:Y:S04]  /*60f0*/  LDL.LU.64 R18, [R1+0x4f0] ;  /* 0x0004f00001127983 */ /* 0x001ea80000300a00 */
[----:B------:R-:W3:Y:S04]  /*6100*/  LDL.LU.64 R16, [R1+0x4e8] ;  /* 0x0004e80001107983 */ /* 0x000ee80000300a00 */
[----:B------:R-:W-:Y:S04]  /*6110*/  STL.64 [R1+0xb0], R4 ;  /* 0x0000b00401007387 */ /* 0x000fe80000100a00 */
[----:B------:R0:W-:Y:S04]  /*6120*/  STL.64 [R1+0xb8], R6 ;  /* 0x0000b80601007387 */ /* 0x0001e80000100a00 */
[----:B0-----:R-:W4:Y:S04]  /*6130*/  LDL.LU.64 R6, [R1+0x4e0] ;  /* 0x0004e00001067983 */ /* 0x001f280000300a00 */
[----:B------:R-:W4:Y:S04]  /*6140*/  LDL.LU.64 R4, [R1+0x4d8] ;  /* 0x0004d80001047983 */ /* 0x000f280000300a00 */
[----:B------:R-:W-:Y:S04]  /*6150*/  STL.64 [R1+0x4a0], R22 ;  /* 0x0004a01601007387 */ /* 0x000fe80000100a00 */
[----:B------:R0:W-:Y:S04]  /*6160*/  STL.64 [R1+0x498], R20 ;  /* 0x0004981401007387 */ /* 0x0001e80000100a00 */
[----:B0-----:R-:W4:Y:S04]  /*6170*/  LDL.LU R20, [R1+0x230] ;  /* 0x0002300001147983 */ /* 0x001f280000300800 */
[----:B------:R-:W4:Y:S04]  /*6180*/  LDL.LU R21, [R1+0x234] ;  /* 0x0002340001157983 */ /* 0x000f280000300800 */
[----:B------:R-:W4:Y:S04]  /*6190*/  LDL.LU R22, [R1+0x238] ;  /* 0x0002380001167983 */ /* 0x000f280000300800 */
[----:B------:R-:W4:Y:S01]  /*61a0*/  LDL.LU R23, [R1+0x23c] ;  /* 0x00023c0001177983 */ /* 0x000f220000300800 */
[----:B--2---:R-:W-:-:S02]  /*61b0*/  F2FP.F16.E4M3.UNPACK_B R18, R18.H1 ;  /* 0x00000012ff12723e */ /* 0x004fc400030006ff */
[----:B------:R-:W-:Y:S02]  /*61c0*/  F2FP.F16.E4M3.UNPACK_B R19, R19.H1 ;  /* 0x00000013ff13723e */ /* 0x000fe400030006ff */
[----:B---3--:R-:W-:Y:S02]  /*61d0*/  F2FP.F16.E4M3.UNPACK_B R16, R16.H1 ;  /* 0x00000010ff10723e */ /* 0x008fe400030006ff */
[----:B------:R-:W-:-:S07]  /*61e0*/  F2FP.F16.E4M3.UNPACK_B R17, R17.H1 ;  /* 0x00000011ff11723e */ /* 0x000fce00030006ff */
[C---:B------:R-:W-:Y:S08]  /*61f0*/  HMMA.16816.F32 R12, R8.reuse, R16, R12 ;  /* 0x00000010080c723c */ /* 0x040ff0000000180c */
[----:B----4-:R-:W-:-:S15]  /*6200*/  HMMA.16816.F32 R4, R8, R18, R4 ;  /* 0x000000120804723c */ /* 0x010fde0000001804 */
[----:B------:R-:W-:-:S04]  /*6210*/  NOP ;  /* 0x0000000000007918 */ /* 0x000fc80000000000 */
[----:B------:R-:W-:Y:S04]  /*6220*/  STL.64 [R1+0xd0], R4 ;  /* 0x0000d00401007387 */ /* 0x000fe80000100a00 */
[----:B------:R0:W-:Y:S04]  /*6230*/  STL.64 [R1+0xd8], R6 ;  /* 0x0000d80601007387 */ /* 0x0001e80000100a00 */
[----:B0-----:R-:W2:Y:S04]  /*6240*/  LDL.LU.64 R6, [R1+0x4d0] ;  /* 0x0004d00001067983 */ /* 0x001ea80000300a00 */
[----:B------:R-:W-:Y:S04]  /*6250*/  STL.64 [R1+0xf0], R12 ;  /* 0x0000f00c01007387 */ /* 0x000fe80000100a00 */
[----:B------:R0:W-:Y:S04]  /*6260*/  STL.64 [R1+0xf8], R14 ;  /* 0x0000f80e01007387 */ /* 0x0001e80000100a00 */
[----:B0-----:R-:W3:Y:S04]  /*6270*/  LDL.LU R15, [R1+0x4cc] ;  /* 0x0004cc00010f7983 */ /* 0x001ee80000300800 */
[----:B------:R-:W-:Y:S04]  /*6280*/  STL.64 [R1+0x480], R18 ;  /* 0x0004801201007387 */ /* 0x000fe80000100a00 */
[----:B------:R0:W-:Y:S04]  /*6290*/  STL.64 [R1+0x478], R16 ;  /* 0x0004781001007387 */ /* 0x0001e80000100a00 */
[----:B0-----:R-:W4:Y:S04]  /*62a0*/  LDL.LU R16, [R1+0x140] ;  /* 0x0001400001107983 */ /* 0x001f280000300800 */
[----:B------:R-:W4:Y:S04]  /*62b0*/  LDL.LU R17, [R1+0x144] ;  /* 0x0001440001117983 */ /* 0x000f280000300800 */
[----:B------:R-:W4:Y:S04]  /*62c0*/  LDL.LU R18, [R1+0x148] ;  /* 0x0001480001127983 */ /* 0x000f280000300800 */
[----:B------:R-:W4:Y:S01]  /*62d0*/  LDL.LU R19, [R1+0x14c] ;  /* 0x00014c0001137983 */ /* 0x000f220000300800 */
[----:B------:R-:W-:-:S02]  /*62e0*/  F2FP.F16.E4M3.UNPACK_B R4, R28.H1 ;  /* 0x0000001cff04723e */ /* 0x000fc400030006ff */
[----:B--2---:R-:W-:-:S07]  /*62f0*/  F2FP.F16.E4M3.UNPACK_B R5, R6.H1 ;  /* 0x00000006ff05723e */ /* 0x004fce00030006ff */
[----:B----4-:R-:W-:-:S15]  /*6300*/  HMMA.16816.F32 R16, R8, R4, R16 ;  /* 0x000000040810723c */ /* 0x010fde0000001810 */
[----:B------:R-:W-:-:S04]  /*6310*/  NOP ;  /* 0x0000000000007918 */ /* 0x000fc80000000000 */
[----:B------:R0:W-:Y:S04]  /*6320*/  STL.64 [R1+0x140], R16 ;  /* 0x0001401001007387 */ /* 0x0001e80000100a00 */
[----:B------:R3:W-:Y:S04]  /*6330*/  STL.64 [R1+0x148], R18 ;  /* 0x0001481201007387 */ /* 0x0007e80000100a00 */
[----:B0-----:R-:W2:Y:S01]  /*6340*/  LDL.LU R16, [R1+0x200] ;  /* 0x0002000001107983 */ /* 0x001ea20000300800 */
[----:B------:R-:W-:Y:S02]  /*6350*/  F2FP.F16.E4M3.UNPACK_B R6, R7.H1 ;  /* 0x00000007ff06723e */ /* 0x000fe400030006ff */
[----:B------:R-:W-:-:S07]  /*6360*/  F2FP.F16.E4M3.UNPACK_B R7, R26.H1 ;  /* 0x0000001aff07723e */ /* 0x000fce00030006ff */
[----:B------:R-:W-:Y:S01]  /*6370*/  HMMA.16816.F32 R20, R8, R6, R20 ;  /* 0x000000060814723c */ /* 0x000fe20000001814 */
[----:B------:R-:W-:Y:S01]  /*6380*/  F2FP.F16.E4M3.UNPACK_B R12, R0.H1 ;  /* 0x00000000ff0c723e */ /* 0x000fe200030006ff */
[----:B---3--:R-:W-:Y:S02]  /*6390*/  IMAD.MOV.U32 R19, RZ, RZ, R15 ;  /* 0x000000ffff137224 */ /* 0x008fe400078e000f */
[----:B------:R-:W-:Y:S02]  /*63a0*/  IMAD.MOV.U32 R18, RZ, RZ, R27 ;  /* 0x000000ffff127224 */ /* 0x000fe400078e001b */
[----:B------:R-:W-:-:S13]  /*63b0*/  IMAD.MOV.U32 R17, RZ, RZ, R29 ;  /* 0x000000ffff117224 */ /* 0x000fda00078e001d */
[----:B------:R-:W-:Y:S04]  /*63c0*/  STL.64 [R1+0x230], R20 ;  /* 0x0002301401007387 */ /* 0x000fe80000100a00 */
[----:B------:R-:W-:Y:S04]  /*63d0*/  STL.64 [R1+0x238], R22 ;  /* 0x0002381601007387 */ /* 0x000fe80000100a00 */
[----:B------:R-:W3:Y:S04]  /*63e0*/  LDL.LU R13, [R1+0x4c] ;  /* 0x00004c00010d7983 */ /* 0x000ee80000300800 */
[----:B------:R-:W4:Y:S04]  /*63f0*/  LDL.LU R0, [R1+0x2c0] ;  /* 0x0002c00001007983 */ /* 0x000f280000300800 */
[----:B------:R-:W4:Y:S04]  /*6400*/  LDL.LU R15, [R1+0x2bc] ;  /* 0x0002bc00010f7983 */ /* 0x000f280000300800 */
[----:B------:R-:W3:Y:S04]  /*6410*/  LDL.LU R14, [R1+0x2c8] ;  /* 0x0002c800010e7983 */ /* 0x000ee80000300800 */
[----:B------:R-:W3:Y:S04]  /*6420*/  LDL.LU R27, [R1+0x2c4] ;  /* 0x0002c400011b7983 */ /* 0x000ee80000300800 */
[----:B------:R-:W3:Y:S04]  /*6430*/  LDL.LU R28, [R1+0x2d0] ;  /* 0x0002d000011c7983 */ /* 0x000ee80000300800 */
[----:B------:R-:W3:Y:S04]  /*6440*/  LDL.LU R29, [R1+0x2cc] ;  /* 0x0002cc00011d7983 */ /* 0x000ee80000300800 */
[----:B------:R-:W3:Y:S04]  /*6450*/  LDL.LU R2, [R1+0x2d8] ;  /* 0x0002d80001027983 */ /* 0x000ee80000300800 */
[----:B------:R-:W3:Y:S04]  /*6460*/  LDL.LU R26, [R1+0x2d4] ;  /* 0x0002d400011a7983 */ /* 0x000ee80000300800 */
[----:B------:R-:W-:Y:S04]  /*6470*/  STL.64 [R1+0x490], R18 ;  /* 0x0004901201007387 */ /* 0x000fe80000100a00 */
[----:B--2---:R0:W-:Y:S04]  /*6480*/  STL.64 [R1+0x488], R16 ;  /* 0x0004881001007387 */ /* 0x0041e80000100a00 */
[----:B0-----:R-:W2:Y:S04]  /*6490*/  LDL.LU R16, [R1+0x210] ;  /* 0x0002100001107983 */ /* 0x001ea80000300800 */
[----:B------:R-:W2:Y:S04]  /*64a0*/  LDL.LU R17, [R1+0x214] ;  /* 0x0002140001117983 */ /* 0x000ea80000300800 */
[----:B------:R-:W2:Y:S04]  /*64b0*/  LDL.LU R18, [R1+0x218] ;  /* 0x0002180001127983 */ /* 0x000ea80000300800 */
[----:B------:R-:W2:Y:S04]  /*64c0*/  LDL.LU R19, [R1+0x21c] ;  /* 0x00021c0001137983 */ /* 0x000ea80000300800 */
[----:B--2---:R-:W-:Y:S04]  /*64d0*/  STL.64 [R1+0x4b8], R18 ;  /* 0x0004b81201007387 */ /* 0x004fe80000100a00 */
[----:B------:R0:W-:Y:S04]  /*64e0*/  STL.64 [R1+0x4b0], R16 ;  /* 0x0004b01001007387 */ /* 0x0001e80000100a00 */
[----:B0-----:R-:W2:Y:S04]  /*64f0*/  LDL.LU R16, [R1+0x130] ;  /* 0x0001300001107983 */ /* 0x001ea80000300800 */
[----:B------:R-:W2:Y:S04]  /*6500*/  LDL.LU R17, [R1+0x134] ;  /* 0x0001340001117983 */ /* 0x000ea80000300800 */
[----:B------:R-:W2:Y:S04]  /*6510*/  LDL.LU R18, [R1+0x138] ;  /* 0x0001380001127983 */ /* 0x000ea80000300800 */
[----:B------:R-:W2:Y:S04]  /*6520*/  LDL.LU R19, [R1+0x13c] ;  /* 0x00013c0001137983 */ /* 0x000ea80000300800 */
[----:B------:R-:W2:Y:S04]  /*6530*/  LDL.LU R20, [R1+0x220] ;  /* 0x0002200001147983 */ /* 0x000ea80000300800 */
[----:B------:R-:W2:Y:S04]  /*6540*/  LDL.LU R21, [R1+0x224] ;  /* 0x0002240001157983 */ /* 0x000ea80000300800 */
[----:B------:R-:W2:Y:S04]  /*6550*/  LDL.LU R22, [R1+0x228] ;  /* 0x0002280001167983 */ /* 0x000ea80000300800 */
[----:B------:R-:W2:Y:S04]  /*6560*/  LDL.LU R23, [R1+0x22c] ;  /* 0x00022c0001177983 */ /* 0x000ea80000300800 */
[----:B------:R-:W-:Y:S04]  /*6570*/  STL.64 [R1+0x460], R6 ;  /* 0x0004600601007387 */ /* 0x000fe80000100a00 */
[----:B------:R0:W-:Y:S04]  /*6580*/  STL.64 [R1+0x458], R4 ;  /* 0x0004580401007387 */ /* 0x0001e80000100a00 */
[----:B0-----:R-:W2:Y:S04]  /*6590*/  LDL.LU R4, [R1+0x1e0] ;  /* 0x0001e00001047983 */ /* 0x001ea80000300800 */
[----:B------:R-:W2:Y:S04]  /*65a0*/  LDL.LU R5, [R1+0x1e4] ;  /* 0x0001e40001057983 */ /* 0x000ea80000300800 */
[----:B------:R-:W2:Y:S04]  /*65b0*/  LDL.LU R6, [R1+0x1e8] ;  /* 0x0001e80001067983 */ /* 0x000ea80000300800 */
[----:B------:R-:W2:Y:S01]  /*65c0*/  LDL.LU R7, [R1+0x1ec] ;  /* 0x0001ec0001077983 */ /* 0x000ea20000300800 */
[----:B---3--:R-:W-:Y:S01]  /*65d0*/  F2FP.F16.E4M3.UNPACK_B R13, R13.H1 ;  /* 0x0000000dff0d723e */ /* 0x008fe200030006ff */
[----:B----4-:R-:W-:-:S02]  /*65e0*/  IMAD R15, R15, 0x100, R0 ;  /* 0x000001000f0f7824 */ /* 0x010fc400078e0200 */
[----:B------:R-:W-:Y:S02]  /*65f0*/  IMAD R27, R27, 0x100, R14 ;  /* 0x000001001b1b7824 */ /* 0x000fe400078e020e */
[----:B------:R-:W-:Y:S02]  /*6600*/  IMAD R29, R29, 0x100, R28 ;  /* 0x000001001d1d7824 */ /* 0x000fe400078e021c */
[----:B------:R-:W-:Y:S01]  /*6610*/  IMAD R26, R26, 0x100, R2 ;  /* 0x000001001a1a7824 */ /* 0x000fe200078e0202 */
[----:B--2---:R-:W-:Y:S01]  /*6620*/  HMMA.16816.F32 R8, R8, R12, R16 ;  /* 0x0000000c0808723c */ /* 0x004fe20000001810 */
[----:B------:R-:W-:Y:S04]  /*6630*/  STL.64 [R1+0x470], R6 ;  /* 0x0004700601007387 */ /* 0x000fe80000100a00 */
[----:B------:R0:W-:Y:S04]  /*6640*/  STL.64 [R1+0x468], R4 ;  /* 0x0004680401007387 */ /* 0x0001e80000100a00 */
[----:B0-----:R-:W2:Y:S04]  /*6650*/  LDL.LU R4, [R1+0x1f0] ;  /* 0x0001f00001047983 */ /* 0x001ea80000300800 */
[----:B------:R-:W2:Y:S04]  /*6660*/  LDL.LU R5, [R1+0x1f4] ;  /* 0x0001f40001057983 */ /* 0x000ea80000300800 */
[----:B------:R-:W2:Y:S04]  /*6670*/  LDL.LU R6, [R1+0x1f8] ;  /* 0x0001f80001067983 */ /* 0x000ea80000300800 */
[----:B------:R-:W2:Y:S04]  /*6680*/  LDL.LU R7, [R1+0x1fc] ;  /* 0x0001fc0001077983 */ /* 0x000ea80000300800 */
[----:B------:R-:W3:Y:S04]  /*6690*/  LDL.LU R0, [R1+0x2f4] ;  /* 0x0002f40001007983 */ /* 0x000ee80000300800 */
[----:B------:R-:W4:Y:S04]  /*66a0*/  LDL.LU R14, [R1+0x4c8] ;  /* 0x0004c800010e7983 */ /* 0x000f280000300800 */
[----:B------:R-:W2:Y:S04]  /*66b0*/  LDL.LU R28, [R1+0x4c4] ;  /* 0x0004c400011c7983 */ /* 0x000ea80000300800 */
[----:B------:R-:W2:Y:S04]  /*66c0*/  LDL.LU R2, [R1+0x4c0] ;  /* 0x0004c00001027983 */ /* 0x000ea80000300800 */
[----:B------:R-:W2:Y:S04]  /*66d0*/  LDL.LU.64 R18, [R1+0x4b8] ;  /* 0x0004b80001127983 */ /* 0x000ea80000300a00 */
[----:B------:R-:W2:Y:S04]  /*66e0*/  LDL.LU.64 R16, [R1+0x4b0] ;  /* 0x0004b00001107983 */ /* 0x000ea80000300a00 */
[----:B------:R0:W-:Y:S04]  /*66f0*/  STL.64 [R1+0x130], R8 ;  /* 0x0001300801007387 */ /* 0x0001e80000100a00 */
[----:B------:R1:W-:Y:S01]  /*6700*/  STL.64 [R1+0x138], R10 ;  /* 0x0001380a01007387 */ /* 0x0003e20000100a00 */
[----:B0-----:R-:W-:-:S03]  /*6710*/  F2FP.F16.E4M3.UNPACK_B R8, R15 ;  /* 0x0000000fff08723e */ /* 0x001fc600020006ff */
[----:B------:R-:W4:Y:S01]  /*6720*/  LDL.LU R15, [R1+0x2dc] ;  /* 0x0002dc00010f7983 */ /* 0x000f220000300800 */
[----:B------:R-:W-:Y:S02]  /*6730*/  F2FP.F16.E4M3.UNPACK_B R9, R27 ;  /* 0x0000001bff09723e */ /* 0x000fe400020006ff */
[----:B-1----:R-:W-:Y:S02]  /*6740*/  F2FP.F16.E4M3.UNPACK_B R10, R29 ;  /* 0x0000001dff0a723e */ /* 0x002fe400020006ff */
[----:B------:R-:W-:-:S07]  /*6750*/  F2FP.F16.E4M3.UNPACK_B R11, R26 ;  /* 0x0000001aff0b723e */ /* 0x000fce00020006ff */
[C---:B------:R-:W-:Y:S01]  /*6760*/  HMMA.16816.F32 R20, R8.reuse, R24, R20 ;  /* 0x000000180814723c */ /* 0x040fe20000001814 */
[----:B----4-:R-:W-:Y:S04]  /*6770*/  STL.64 [R1+0x450], R14 ;  /* 0x0004500e01007387 */ /* 0x010fe80000100a00 */
[----:B------:R0:W-:Y:S04]  /*6780*/  STL.64 [R1+0x448], R12 ;  /* 0x0004480c01007387 */ /* 0x0001e80000100a00 */
[----:B0-----:R-:W4:Y:S04]  /*6790*/  LDL.LU R12, [R1+0x1d0] ;  /* 0x0001d000010c7983 */ /* 0x001f280000300800 */
[----:B------:R-:W4:Y:S04]  /*67a0*/  LDL.LU R13, [R1+0x1d4] ;  /* 0x0001d400010d7983 */ /* 0x000f280000300800 */
[----:B------:R-:W4:Y:S04]  /*67b0*/  LDL.LU R14, [R1+0x1d8] ;  /* 0x0001d800010e7983 */ /* 0x000f280000300800 */
[----:B------:R-:W4:Y:S04]  /*67c0*/  LDL.LU R15, [R1+0x1dc] ;  /* 0x0001dc00010f7983 */ /* 0x000f280000300800 */
[----:B------:R-:W2:Y:S04]  /*67d0*/  LDL.LU R27, [R1+0x2e4] ;  /* 0x0002e400011b7983 */ /* 0x000ea80000300800 */
[----:B------:R-:W2:Y:S04]  /*67e0*/  LDL.LU R29, [R1+0x2ec] ;  /* 0x0002ec00011d7983 */ /* 0x000ea80000300800 */
[----:B------:R-:W2:Y:S04]  /*67f0*/  LDL.LU R26, [R1+0x4a8] ;  /* 0x0004a800011a7983 */ /* 0x000ea80000300800 */
        /* <DEDUP_REMOVED lines=36> */
[----:B0-----:R-:W2:Y:S04]  /*6a40*/  LDL.LU R16, [R1+0x1c0] ;  /* 0x0001c00001107983 */ /* 0x001ea80000300800 */
[----:B------:R-:W2:Y:S04]  /*6a50*/  LDL.LU R17, [R1+0x1c4] ;  /* 0x0001c40001117983 */ /* 0x000ea80000300800 */
[----:B------:R-:W2:Y:S04]  /*6a60*/  LDL.LU R18, [R1+0x1c8] ;  /* 0x0001c80001127983 */ /* 0x000ea80000300800 */
[----:B------:R-:W2:Y:S01]  /*6a70*/  LDL.LU R19, [R1+0x1cc] ;  /* 0x0001cc0001137983 */ /* 0x000ea20000300800 */
[----:B------:R-:W-:Y:S01]  /*6a80*/  IMAD R27, R27, 0x100, R21 ;  /* 0x000001001b1b7824 */ /* 0x000fe200078e0215 */
[----:B----4-:R-:W-:-:S15]  /*6a90*/  HMMA.16816.F32 R12, R8, R4, R12 ;  /* 0x00000004080c723c */ /* 0x010fde000000180c */
[----:B------:R-:W-:-:S04]  /*6aa0*/  NOP ;  /* 0x0000000000007918 */ /* 0x000fc80000000000 */
[----:B------:R-:W-:Y:S01]  /*6ab0*/  STL.64 [R1+0x1d0], R12 ;  /* 0x0001d00c01007387 */ /* 0x000fe20000100a00 */
[----:B--2---:R-:W-:Y:S03]  /*6ac0*/  HMMA.16816.F32 R16, R8, R6, R16 ;  /* 0x000000060810723c */ /* 0x004fe60000001810 */
[----:B------:R0:W-:Y:S04]  /*6ad0*/  STL.64 [R1+0x1d8], R14 ;  /* 0x0001d80e01007387 */ /* 0x0001e80000100a00 */
[----:B0-----:R-:W2:Y:S04]  /*6ae0*/  LDL.LU.64 R14, [R1+0x450] ;  /* 0x00045000010e7983 */ /* 0x001ea80000300a00 */
[----:B------:R-:W3:Y:S04]  /*6af0*/  LDL.LU.64 R12, [R1+0x448] ;  /* 0x00044800010c7983 */ /* 0x000ee80000300a00 */
[----:B------:R-:W-:Y:S04]  /*6b00*/  STL.64 [R1+0x3e0], R6 ;  /* 0x0003e00601007387 */ /* 0x000fe80000100a00 */
[----:B------:R-:W-:Y:S04]  /*6b10*/  STL.64 [R1+0x3d8], R4 ;  /* 0x0003d80401007387 */ /* 0x000fe80000100a00 */
[----:B------:R-:W-:Y:S04]  /*6b20*/  STL.64 [R1+0x1c0], R16 ;  /* 0x0001c01001007387 */ /* 0x000fe80000100a00 */
[----:B------:R-:W-:Y:S04]  /*6b30*/  STL.64 [R1+0x1c8], R18 ;  /* 0x0001c81201007387 */ /* 0x000fe80000100a00 */
[----:B------:R-:W-:Y:S04]  /*6b40*/  STL.64 [R1+0x440], R26 ;  /* 0x0004401a01007387 */ /* 0x000fe80000100a00 */
[----:B------:R0:W-:Y:S04]  /*6b50*/  STL.64 [R1+0x438], R24 ;  /* 0x0004381801007387 */ /* 0x0001e80000100a00 */
[----:B0-----:R-:W3:Y:S04]  /*6b60*/  LDL.LU R24, [R1+0x120] ;  /* 0x0001200001187983 */ /* 0x001ee80000300800 */
[----:B------:R-:W3:Y:S04]  /*6b70*/  LDL.LU R25, [R1+0x124] ;  /* 0x0001240001197983 */ /* 0x000ee80000300800 */
[----:B------:R-:W3:Y:S04]  /*6b80*/  LDL.LU R26, [R1+0x128] ;  /* 0x00012800011a7983 */ /* 0x000ee80000300800 */
[----:B------:R-:W3:Y:S04]  /*6b90*/  LDL.LU R27, [R1+0x12c] ;  /* 0x00012c00011b7983 */ /* 0x000ee80000300800 */
[----:B------:R-:W4:Y:S04]  /*6ba0*/  LDL.LU R16, [R1+0x190] ;  /* 0x0001900001107983 */ /* 0x000f280000300800 */
[----:B------:R-:W4:Y:S04]  /*6bb0*/  LDL.LU R17, [R1+0x194] ;  /* 0x0001940001117983 */ /* 0x000f280000300800 */
[----:B------:R-:W3:Y:S04]  /*6bc0*/  LDL.LU R18, [R1+0x198] ;  /* 0x0001980001127983 */ /* 0x000ee80000300800 */
[----:B------:R-:W3:Y:S01]  /*6bd0*/  LDL.LU R19, [R1+0x19c] ;  /* 0x00019c0001137983 */ /* 0x000ee20000300800 */
[----:B------:R-:W-:-:S02]  /*6be0*/  IMAD R29, R29, 0x100, R22 ;  /* 0x000001001d1d7824 */ /* 0x000fc400078e0216 */
[----:B------:R-:W-:Y:S02]  /*6bf0*/  IMAD R0, R0, 0x100, R23 ;  /* 0x0000010000007824 */ /* 0x000fe400078e0217 */
[----:B--2---:R-:W-:Y:S01]  /*6c00*/  IMAD R15, R15, 0x100, R20 ;  /* 0x000001000f0f7824 */ /* 0x004fe200078e0214 */
[----:B---3--:R-:W-:Y:S04]  /*6c10*/  STL.64 [R1+0x418], R18 ;  /* 0x0004181201007387 */ /* 0x008fe80000100a00 */
[----:B----4-:R0:W-:Y:S04]  /*6c20*/  STL.64 [R1+0x410], R16 ;  /* 0x0004101001007387 */ /* 0x0101e80000100a00 */
[----:B0-----:R-:W2:Y:S04]  /*6c30*/  LDL.LU R16, [R1+0x1a0] ;  /* 0x0001a00001107983 */ /* 0x001ea80000300800 */
[----:B------:R-:W2:Y:S04]  /*6c40*/  LDL.LU R17, [R1+0x1a4] ;  /* 0x0001a40001117983 */ /* 0x000ea80000300800 */
[----:B------:R-:W2:Y:S04]  /*6c50*/  LDL.LU R18, [R1+0x1a8] ;  /* 0x0001a80001127983 */ /* 0x000ea80000300800 */
[----:B------:R-:W2:Y:S04]  /*6c60*/  LDL.LU R19, [R1+0x1ac] ;  /* 0x0001ac0001137983 */ /* 0x000ea80000300800 */
[----:B------:R-:W3:Y:S04]  /*6c70*/  LDL.LU R20, [R1+0x1b0] ;  /* 0x0001b00001147983 */ /* 0x000ee80000300800 */
[----:B------:R-:W3:Y:S04]  /*6c80*/  LDL.LU R21, [R1+0x1b4] ;  /* 0x0001b40001157983 */ /* 0x000ee80000300800 */
[----:B------:R-:W3:Y:S04]  /*6c90*/  LDL.LU R22, [R1+0x1b8] ;  /* 0x0001b80001167983 */ /* 0x000ee80000300800 */
[----:B------:R-:W3:Y:S04]  /*6ca0*/  LDL.LU R23, [R1+0x1bc] ;  /* 0x0001bc0001177983 */ /* 0x000ee80000300800 */
[----:B------:R-:W4:Y:S04]  /*6cb0*/  LDL.LU R4, [R1+0x170] ;  /* 0x0001700001047983 */ /* 0x000f280000300800 */
[----:B------:R-:W4:Y:S04]  /*6cc0*/  LDL.LU R5, [R1+0x174] ;  /* 0x0001740001057983 */ /* 0x000f280000300800 */
[----:B------:R-:W2:Y:S04]  /*6cd0*/  LDL.LU R6, [R1+0x178] ;  /* 0x0001780001067983 */ /* 0x000ea80000300800 */
[----:B------:R-:W2:Y:S01]  /*6ce0*/  LDL.LU R7, [R1+0x17c] ;  /* 0x00017c0001077983 */ /* 0x000ea20000300800 */
[----:B------:R-:W-:Y:S03]  /*6cf0*/  HMMA.16816.F32 R8, R8, R12, R24 ;  /* 0x0000000c0808723c */ /* 0x000fe60000001818 */
[----:B--2---:R-:W-:Y:S04]  /*6d00*/  STL.64 [R1+0x3f0], R6 ;  /* 0x0003f00601007387 */ /* 0x004fe80000100a00 */
[----:B----4-:R0:W-:Y:S04]  /*6d10*/  STL.64 [R1+0x3e8], R4 ;  /* 0x0003e80401007387 */ /* 0x0101e80000100a00 */
[----:B0-----:R-:W2:Y:S04]  /*6d20*/  LDL.LU R4, [R1+0x180] ;  /* 0x0001800001047983 */ /* 0x001ea80000300800 */
[----:B------:R-:W2:Y:S04]  /*6d30*/  LDL.LU R5, [R1+0x184] ;  /* 0x0001840001057983 */ /* 0x000ea80000300800 */
[----:B------:R-:W2:Y:S04]  /*6d40*/  LDL.LU R6, [R1+0x188] ;  /* 0x0001880001067983 */ /* 0x000ea80000300800 */
[----:B------:R-:W2:Y:S04]  /*6d50*/  LDL.LU R7, [R1+0x18c] ;  /* 0x00018c0001077983 */ /* 0x000ea80000300800 */
[----:B------:R-:W4:Y:S04]  /*6d60*/  LDL.LU.64 R26, [R1+0x440] ;  /* 0x00044000011a7983 */ /* 0x000f280000300a00 */
[----:B------:R-:W3:Y:S04]  /*6d70*/  LDL.LU.64 R24, [R1+0x438] ;  /* 0x0004380001187983 */ /* 0x000ee80000300a00 */
[----:B------:R0:W-:Y:S04]  /*6d80*/  STL.64 [R1+0x120], R8 ;  /* 0x0001200801007387 */ /* 0x0001e80000100a00 */
[----:B------:R1:W-:Y:S01]  /*6d90*/  STL.64 [R1+0x128], R10 ;  /* 0x0001280a01007387 */ /* 0x0003e20000100a00 */
[----:B0-----:R-:W-:-:S03]  /*6da0*/  F2FP.F16.E4M3.UNPACK_B R8, R15 ;  /* 0x0000000fff08723e */ /* 0x001fc600020006ff */
[----:B------:R-:W2:Y:S01]  /*6db0*/  LDL.LU R15, [R1+0x2fc] ;  /* 0x0002fc00010f7983 */ /* 0x000ea20000300800 */
[----:B-1----:R-:W-:Y:S02]  /*6dc0*/  F2FP.F16.E4M3.UNPACK_B R10, R29 ;  /* 0x0000001dff0a723e */ /* 0x002fe400020006ff */
[----:B------:R-:W-:Y:S01]  /*6dd0*/  F2FP.F16.E4M3.UNPACK_B R11, R0 ;  /* 0x00000000ff0b723e */ /* 0x000fe200020006ff */
[----:B--2---:R-:W-:Y:S04]  /*6de0*/  STL.64 [R1+0x3c0], R14 ;  /* 0x0003c00e01007387 */ /* 0x004fe80000100a00 */
[----:B------:R0:W-:Y:S04]  /*6df0*/  STL.64 [R1+0x3b8], R12 ;  /* 0x0003b80c01007387 */ /* 0x0001e80000100a00 */
[----:B0-----:R-:W2:Y:S04]  /*6e00*/  LDL.LU R12, [R1+0x150] ;  /* 0x00015000010c7983 */ /* 0x001ea80000300800 */
[----:B------:R-:W2:Y:S04]  /*6e10*/  LDL.LU R13, [R1+0x154] ;  /* 0x00015400010d7983 */ /* 0x000ea80000300800 */
[----:B------:R-:W2:Y:S04]  /*6e20*/  LDL.LU R14, [R1+0x158] ;  /* 0x00015800010e7983 */ /* 0x000ea80000300800 */
[----:B------:R-:W2:Y:S01]  /*6e30*/  LDL.LU R15, [R1+0x15c] ;  /* 0x00015c00010f7983 */ /* 0x000ea20000300800 */
[----:B----4-:R-:W-:-:S07]  /*6e40*/  F2FP.F16.E4M3.UNPACK_B R9, R27 ;  /* 0x0000001bff09723e */ /* 0x010fce00020006ff */
[C---:B---3--:R-:W-:Y:S01]  /*6e50*/  HMMA.16816.F32 R20, R8.reuse, R24, R20 ;  /* 0x000000180814723c */ /* 0x048fe20000001814 */
[----:B--2---:R-:W-:Y:S04]  /*6e60*/  STL.64 [R1+0x3d0], R14 ;  /* 0x0003d00e01007387 */ /* 0x004fe80000100a00 */
        /* <DEDUP_REMOVED lines=25> */
[----:B------:R1:W-:Y:S01]  /*7000*/  STL.64 [R1+0x3a0], R20 ;  /* 0x0003a01401007387 */ /* 0x0003e20000100a00 */
[----:B0-----:R-:W-:-:S03]  /*7010*/  IMAD.MOV.U32 R23, RZ, RZ, R0 ;  /* 0x000000ffff177224 */ /* 0x001fc600078e0000 */
[----:B-1----:R-:W3:Y:S04]  /*7020*/  LDL.LU R20, [R1+0x110] ;  /* 0x0001100001147983 */ /* 0x002ee80000300800 */
[----:B------:R-:W3:Y:S04]  /*7030*/  LDL.LU R21, [R1+0x114] ;  /* 0x0001140001157983 */ /* 0x000ee80000300800 */
        /* <DEDUP_REMOVED lines=15> */
[----:B0-----:R-:W4:Y:S04]  /*7130*/  LDL.LU R18, [R1+0x310] ;  /* 0x0003100001127983 */ /* 0x001f280000300800 */
[----:B------:R-:W2:Y:S04]  /*7140*/  LDL.LU R19, [R1+0x314] ;  /* 0x0003140001137983 */ /* 0x000ea80000300800 */
[----:B------:R0:W-:Y:S04]  /*7150*/  STL.64 [R1+0x380], R16 ;  /* 0x0003801001007387 */ /* 0x0001e80000100a00 */
[----:B0-----:R-:W2:Y:S04]  /*7160*/  LDL.LU R16, [R1+0x300] ;  /* 0x0003000001107983 */ /* 0x001ea80000300800 */
[----:B------:R-:W2:Y:S01]  /*7170*/  LDL.LU R17, [R1+0x308] ;  /* 0x0003080001117983 */ /* 0x000ea20000300800 */
[----:B---3--:R-:W-:-:S15]  /*7180*/  HMMA.16816.F32 R12, R8, R4, R12 ;  /* 0x00000004080c723c */ /* 0x008fde000000180c */
[----:B------:R-:W-:-:S04]  /*7190*/  NOP ;  /* 0x0000000000007918 */ /* 0x000fc80000000000 */
[----:B------:R-:W-:Y:S04]  /*71a0*/  STL.64 [R1+0x160], R12 ;  /* 0x0001600c01007387 */ /* 0x000fe80000100a00 */
[----:B------:R0:W-:Y:S04]  /*71b0*/  STL.64 [R1+0x168], R14 ;  /* 0x0001680e01007387 */ /* 0x0001e80000100a00 */
[----:B0-----:R-:W2:Y:S04]  /*71c0*/  LDL.LU.64 R14, [R1+0x3d0] ;  /* 0x0003d000010e7983 */ /* 0x001ea80000300a00 */
[----:B------:R-:W2:Y:S02]  /*71d0*/  LDL.LU.64 R12, [R1+0x3c8] ;  /* 0x0003c800010c7983 */ /* 0x000ea40000300a00 */
[----:B--2---:R-:W-:-:S15]  /*71e0*/  HMMA.16816.F32 R12, R8, R6, R12 ;  /* 0x00000006080c723c */ /* 0x004fde000000180c */
[----:B------:R-:W-:-:S04]  /*71f0*/  NOP ;  /* 0x0000000000007918 */ /* 0x000fc80000000000 */
[----:B------:R-:W-:Y:S04]  /*7200*/  STL.64 [R1+0x150], R12 ;  /* 0x0001500c01007387 */ /* 0x000fe80000100a00 */
[----:B------:R0:W-:Y:S04]  /*7210*/  STL.64 [R1+0x158], R14 ;  /* 0x0001580e01007387 */ /* 0x0001e80000100a00 */
[----:B0-----:R-:W2:Y:S04]  /*7220*/  LDL.LU.64 R14, [R1+0x3c0] ;  /* 0x0003c000010e7983 */ /* 0x001ea80000300a00 */
[----:B------:R-:W3:Y:S04]  /*7230*/  LDL.LU.64 R12, [R1+0x3b8] ;  /* 0x0003b800010c7983 */ /* 0x000ee80000300a00 */
[----:B------:R-:W-:Y:S04]  /*7240*/  STL.64 [R1+0x368], R6 ;  /* 0x0003680601007387 */ /* 0x000fe80000100a00 */
[----:B------:R0:W-:Y:S01]  /*7250*/  STL.64 [R1+0x360], R4 ;  /* 0x0003600401007387 */ /* 0x0001e20000100a00 */
[----:B------:R-:W-:-:S02]  /*7260*/  IMAD R27, R27, 0x100, R17 ;  /* 0x000001001b1b7824 */ /* 0x000fc400078e0211 */
[----:B----4-:R-:W-:Y:S01]  /*7270*/  IMAD R29, R29, 0x100, R18 ;  /* 0x000001001d1d7824 */ /* 0x010fe200078e0212 */
[----:B0-----:R-:W4:Y:S01]  /*7280*/  LDL.LU R4, [R1+0x80] ;  /* 0x0000800001047983 */ /* 0x001f220000300800 */
[----:B------:R-:W-:Y:S01]  /*7290*/  IMAD R0, R0, 0x100, R19 ;  /* 0x0000010000007824 */ /* 0x000fe200078e0213 */
[----:B---3--:R-:W-:Y:S01]  /*72a0*/  HMMA.16816.F32 R8, R8, R12, R20 ;  /* 0x0000000c0808723c */ /* 0x008fe20000001814 */
[----:B--2---:R-:W-:-:S15]  /*72b0*/  IMAD R15, R15, 0x100, R16 ;  /* 0x000001000f0f7824 */ /* 0x004fde00078e0210 */
[----:B------:R-:W-:-:S03]  /*72c0*/  NOP ;  /* 0x0000000000007918 */ /* 0x000fc60000000000 */
[----:B------:R0:W-:Y:S04]  /*72d0*/  STL.64 [R1+0x110], R8 ;  /* 0x0001100801007387 */ /* 0x0001e80000100a00 */
[----:B------:R-:W-:Y:S04]  /*72e0*/  STL.64 [R1+0x118], R10 ;  /* 0x0001180a01007387 */ /* 0x000fe80000100a00 */
[----:B------:R-:W4:Y:S04]  /*72f0*/  LDL.LU R5, [R1+0x84] ;  /* 0x0000840001057983 */ /* 0x000f280000300800 */
[----:B------:R-:W2:Y:S04]  /*7300*/  LDL.LU R6, [R1+0x88] ;  /* 0x0000880001067983 */ /* 0x000ea80000300800 */
[----:B------:R-:W2:Y:S04]  /*7310*/  LDL.LU R7, [R1+0x8c] ;  /* 0x00008c0001077983 */ /* 0x000ea80000300800 */
[----:B------:R-:W3:Y:S04]  /*7320*/  LDL.LU R16, [R1+0xc0] ;  /* 0x0000c00001107983 */ /* 0x000ee80000300800 */
[----:B------:R-:W3:Y:S04]  /*7330*/  LDL.LU R17, [R1+0xc4] ;  /* 0x0000c40001117983 */ /* 0x000ee80000300800 */
[----:B------:R-:W2:Y:S04]  /*7340*/  LDL.LU R18, [R1+0xc8] ;  /* 0x0000c80001127983 */ /* 0x000ea80000300800 */
[----:B------:R-:W2:Y:S04]  /*7350*/  LDL.LU R19, [R1+0xcc] ;  /* 0x0000cc0001137983 */ /* 0x000ea80000300800 */
[----:B------:R-:W3:Y:S04]  /*7360*/  LDL.LU R20, [R1+0x100] ;  /* 0x0001000001147983 */ /* 0x000ee80000300800 */
[----:B------:R-:W4:Y:S04]  /*7370*/  LDL.LU R21, [R1+0x104] ;  /* 0x0001040001157983 */ /* 0x000f280000300800 */
[----:B------:R-:W4:Y:S04]  /*7380*/  LDL.LU R22, [R1+0x108] ;  /* 0x0001080001167983 */ /* 0x000f280000300800 */
[----:B------:R-:W4:Y:S01]  /*7390*/  LDL.LU R23, [R1+0x10c] ;  /* 0x00010c0001177983 */ /* 0x000f220000300800 */
[----:B0-----:R-:W-:-:S03]  /*73a0*/  F2FP.F16.E4M3.UNPACK_B R8, R15 ;  /* 0x0000000fff08723e */ /* 0x001fc600020006ff */
[----:B--2---:R-:W-:Y:S04]  /*73b0*/  STL.64 [R1+0x398], R18 ;  /* 0x0003981201007387 */ /* 0x004fe80000100a00 */
[----:B---3--:R0:W-:Y:S04]  /*73c0*/  STL.64 [R1+0x390], R16 ;  /* 0x0003901001007387 */ /* 0x0081e80000100a00 */
[----:B0-----:R-:W2:Y:S04]  /*73d0*/  LDL.LU R16, [R1+0xe0] ;  /* 0x0000e00001107983 */ /* 0x001ea80000300800 */
[----:B------:R-:W2:Y:S04]  /*73e0*/  LDL.LU R17, [R1+0xe4] ;  /* 0x0000e40001117983 */ /* 0x000ea80000300800 */
[----:B------:R-:W2:Y:S04]  /*73f0*/  LDL.LU R18, [R1+0xe8] ;  /* 0x0000e80001127983 */ /* 0x000ea80000300800 */
[----:B------:R-:W2:Y:S04]  /*7400*/  LDL.LU R19, [R1+0xec] ;  /* 0x0000ec0001137983 */ /* 0x000ea80000300800 */
[----:B------:R-:W-:Y:S04]  /*7410*/  STL.64 [R1+0x378], R6 ;  /* 0x0003780601007387 */ /* 0x000fe80000100a00 */
[----:B----4-:R0:W-:Y:S04]  /*7420*/  STL.64 [R1+0x370], R4 ;  /* 0x0003700401007387 */ /* 0x0101e80000100a00 */
[----:B0-----:R-:W3:Y:S04]  /*7430*/  LDL.LU R4, [R1+0xa0] ;  /* 0x0000a00001047983 */ /* 0x001ee80000300800 */
[----:B------:R-:W3:Y:S04]  /*7440*/  LDL.LU R5, [R1+0xa4] ;  /* 0x0000a40001057983 */ /* 0x000ee80000300800 */
[----:B------:R-:W3:Y:S04]  /*7450*/  LDL.LU R6, [R1+0xa8] ;  /* 0x0000a80001067983 */ /* 0x000ee80000300800 */
[----:B------:R-:W3:Y:S04]  /*7460*/  LDL.LU R7, [R1+0xac] ;  /* 0x0000ac0001077983 */ /* 0x000ee80000300800 */
[----:B------:R-:W4:Y:S01]  /*7470*/  LDL.LU R15, [R1+0x288] ;  /* 0x00028800010f7983 */ /* 0x000f220000300800 */
[----:B------:R-:W-:-:S02]  /*7480*/  F2FP.F16.E4M3.UNPACK_B R9, R27 ;  /* 0x0000001bff09723e */ /* 0x000fc400020006ff */
[----:B------:R-:W-:Y:S02]  /*7490*/  F2FP.F16.E4M3.UNPACK_B R10, R29 ;  /* 0x0000001dff0a723e */ /* 0x000fe400020006ff */
[----:B------:R-:W-:Y:S01]  /*74a0*/  F2FP.F16.E4M3.UNPACK_B R11, R0 ;  /* 0x00000000ff0b723e */ /* 0x000fe200020006ff */
[----:B----4-:R-:W-:Y:S04]  /*74b0*/  STL.64 [R1+0x348], R14 ;  /* 0x0003480e01007387 */ /* 0x010fe80000100a00 */
[----:B------:R0:W-:Y:S04]  /*74c0*/  STL.64 [R1+0x340], R12 ;  /* 0x0003400c01007387 */ /* 0x0001e80000100a00 */
[----:B0-----:R-:W4:Y:S04]  /*74d0*/  LDL.LU R12, [R1+0x50] ;  /* 0x00005000010c7983 */ /* 0x001f280000300800 */
[----:B------:R-:W4:Y:S04]  /*74e0*/  LDL.LU R13, [R1+0x54] ;  /* 0x00005400010d7983 */ /* 0x000f280000300800 */
[----:B------:R-:W2:Y:S04]  /*74f0*/  LDL.LU R14, [R1+0x58] ;  /* 0x00005800010e7983 */ /* 0x000ea80000300800 */
[----:B------:R-:W2:Y:S01]  /*7500*/  LDL.LU R15, [R1+0x5c] ;  /* 0x00005c00010f7983 */ /* 0x000ea20000300800 */
[----:B------:R-:W-:Y:S03]  /*7510*/  HMMA.16816.F32 R20, R8, R24, R20 ;  /* 0x000000180814723c */ /* 0x000fe60000001814 */
[----:B--2---:R0:W-:Y:S04]  /*7520*/  STL.64 [R1+0x358], R14 ;  /* 0x0003580e01007387 */ /* 0x0041e80000100a00 */
[----:B----4-:R1:W-:Y:S01]  /*7530*/  STL.64 [R1+0x350], R12 ;  /* 0x0003500c01007387 */ /* 0x0103e20000100a00 */
[----:B0-----:R-:W-:-:S03]  /*7540*/  IMAD.MOV.U32 R15, RZ, RZ, R26 ;  /* 0x000000ffff0f7224 */ /* 0x001fc600078e001a */
[----:B-1----:R-:W2:Y:S04]  /*7550*/  LDL.LU R12, [R1+0x70] ;  /* 0x00007000010c7983 */ /* 0x002ea80000300800 */
[----:B------:R-:W2:Y:S04]  /*7560*/  LDL.LU R13, [R1+0x74] ;  /* 0x00007400010d7983 */ /* 0x000ea80000300800 */
[----:B------:R-:W2:Y:S04]  /*7570*/  LDL.LU R14, [R1+0x78] ;  /* 0x00007800010e7983 */ /* 0x000ea80000300800 */
[----:B------:R0:W5:Y:S04]  /*7580*/  LDL.LU R26, [R1+0x3b4] ;  /* 0x0003b400011a7983 */ /* 0x0001680000300800 */
[----:B------:R-:W4:Y:S04]  /*7590*/  LDL.LU R27, [R1+0x29c] ;  /* 0x00029c00011b7983 */ /* 0x000f280000300800 */
[----:B------:R-:W2:Y:S04]  /*75a0*/  LDL.LU R29, [R1+0x294] ;  /* 0x00029400011d7983 */ /* 0x000ea80000300800 */
[----:B------:R-:W2:Y:S04]  /*75b0*/  LDL.LU R0, [R1+0x3b0] ;  /* 0x0003b00001007983 */ /* 0x000ea80000300800 */
[----:B------:R-:W-:Y:S04]  /*75c0*/  STL.64 [R1+0x100], R20 ;  /* 0x0001001401007387 */ /* 0x000fe80000100a00 */
[----:B------:R1:W-:Y:S04]  /*75d0*/  STL.64 [R1+0x108], R22 ;  /* 0x0001081601007387 */ /* 0x0003e80000100a00 */
[----:B-1----:R-:W2:Y:S04]  /*75e0*/  LDL.LU.64 R22, [R1+0x3a8] ;  /* 0x0003a80001167983 */ /* 0x002ea80000300a00 */
[----:B------:R-:W3:Y:S04]  /*75f0*/  LDL.LU.64 R20, [R1+0x3a0] ;  /* 0x0003a00001147983 */ /* 0x000ee80000300a00 */
[----:B------:R-:W3:Y:S04]  /*7600*/  LDL.LU R24, [R1+0x284] ;  /* 0x0002840001187983 */ /* 0x000ee80000300800 */
[----:B------:R-:W3:Y:S01]  /*7610*/  LDL.LU R25, [R1+0x28c] ;  /* 0x00028c0001197983 */ /* 0x000ee20000300800 */
[----:B--2---:R-:W-:-:S15]  /*7620*/  HMMA.16816.F32 R16, R8, R22, R16 ;  /* 0x000000160810723c */ /* 0x004fde0000001810 */
[----:B------:R-:W-:-:S04]  /*7630*/  NOP ;  /* 0x0000000000007918 */ /* 0x000fc80000000000 */
[----:B------:R-:W-:Y:S04]  /*7640*/  STL.64 [R1+0xe0], R16 ;  /* 0x0000e01001007387 */ /* 0x000fe80000100a00 */
[----:B------:R1:W-:Y:S04]  /*7650*/  STL.64 [R1+0xe8], R18 ;  /* 0x0000e81201007387 */ /* 0x0003e80000100a00 */
[----:B-1----:R-:W3:Y:S04]  /*7660*/  LDL.LU.64 R18, [R1+0x398] ;  /* 0x0003980001127983 */ /* 0x002ee80000300a00 */
[----:B------:R-:W3:Y:S04]  /*7670*/  LDL.LU.64 R16, [R1+0x390] ;  /* 0x0003900001107983 */ /* 0x000ee80000300a00 */
[----:B------:R-:W2:Y:S04]  /*7680*/  LDL.LU R22, [R1+0x2a8] ;  /* 0x0002a80001167983 */ /* 0x000ea80000300800 */
[----:B------:R-:W2:Y:S01]  /*7690*/  LDL.LU R23, [R1+0x274] ;  /* 0x0002740001177983 */ /* 0x000ea20000300800 */
[----:B---3--:R-:W-:-:S15]  /*76a0*/  HMMA.16816.F32 R16, R8, R20, R16 ;  /* 0x000000140810723c */ /* 0x008fde0000001810 */
[----:B------:R-:W-:-:S04]  /*76b0*/  NOP ;  /* 0x0000000000007918 */ /* 0x000fc80000000000 */
[----:B------:R-:W-:Y:S04]  /*76c0*/  STL.64 [R1+0xc0], R16 ;  /* 0x0000c01001007387 */ /* 0x000fe80000100a00 */
[----:B------:R1:W-:Y:S04]  /*76d0*/  STL.64 [R1+0xc8], R18 ;  /* 0x0000c81201007387 */ /* 0x0003e80000100a00 */
[----:B-1----:R-:W3:Y:S04]  /*76e0*/  LDL.LU.64 R18, [R1+0x388] ;  /* 0x0003880001127983 */ /* 0x002ee80000300a00 */
[----:B------:R-:W2:Y:S04]  /*76f0*/  LDL.LU.64 R16, [R1+0x380] ;  /* 0x0003800001107983 */ /* 0x000ea80000300a00 */
[----:B------:R-:W2:Y:S04]  /*7700*/  LDL.LU R20, [R1+0x298] ;  /* 0x0002980001147983 */ /* 0x000ea80000300800 */
[----:B------:R-:W2:Y:S01]  /*7710*/  LDL.LU R21, [R1+0x2a0] ;  /* 0x0002a00001157983 */ /* 0x000ea20000300800 */
[----:B---3--:R-:W-:-:S15]  /*7720*/  HMMA.16816.F32 R4, R8, R18, R4 ;  /* 0x000000120804723c */ /* 0x008fde0000001804 */
[----:B------:R-:W-:-:S04]  /*7730*/  NOP ;  /* 0x0000000000007918 */ /* 0x000fc80000000000 */
[----:B------:R-:W-:Y:S04]  /*7740*/  STL.64 [R1+0xa0], R4 ;  /* 0x0000a00401007387 */ /* 0x000fe80000100a00 */
[----:B------:R1:W-:Y:S04]  /*7750*/  STL.64 [R1+0xa8], R6 ;  /* 0x0000a80601007387 */ /* 0x0003e80000100a00 */
[----:B-1----:R-:W2:Y:S04]  /*7760*/  LDL.LU.64 R6, [R1+0x378] ;  /* 0x0003780001067983 */ /* 0x002ea80000300a00 */
[----:B------:R-:W2:Y:S04]  /*7770*/  LDL.LU.64 R4, [R1+0x370] ;  /* 0x0003700001047983 */ /* 0x000ea80000300a00 */
[----:B------:R-:W3:Y:S04]  /*7780*/  LDL.LU R18, [R1+0x278] ;  /* 0x0002780001127983 */ /* 0x000ee80000300800 */
[----:B------:R-:W3:Y:S01]  /*7790*/  LDL.LU R19, [R1+0x280] ;  /* 0x0002800001137983 */ /* 0x000ee20000300800 */
[----:B--2---:R-:W-:-:S15]  /*77a0*/  HMMA.16816.F32 R4, R8, R16, R4 ;  /* 0x000000100804723c */ /* 0x004fde0000001804 */
[----:B------:R-:W-:-:S04]  /*77b0*/  NOP ;  /* 0x0000000000007918 */ /* 0x000fc80000000000 */
[----:B------:R-:W-:Y:S04]  /*77c0*/  STL.64 [R1+0x80], R4 ;  /* 0x0000800401007387 */ /* 0x000fe80000100a00 */
[----:B------:R1:W-:Y:S04]  /*77d0*/  STL.64 [R1+0x88], R6 ;  /* 0x0000880601007387 */ /* 0x0003e80000100a00 */
[----:B-1----:R-:W2:Y:S04]  /*77e0*/  LDL.LU.64 R6, [R1+0x368] ;  /* 0x0003680001067983 */ /* 0x002ea80000300a00 */
[----:B------:R-:W2:Y:S04]  /*77f0*/  LDL.LU.64 R4, [R1+0x360] ;  /* 0x0003600001047983 */ /* 0x000ea80000300a00 */
[----:B------:R-:W3:Y:S01]  /*7800*/  LDL.LU R17, [R1+0x270] ;  /* 0x0002700001117983 */ /* 0x000ee20000300800 */
[----:B--2---:R-:W-:-:S15]  /*7810*/  HMMA.16816.F32 R12, R8, R4, R12 ;  /* 0x00000004080c723c */ /* 0x004fde000000180c */
[----:B------:R-:W-:-:S04]  /*7820*/  NOP ;  /* 0x0000000000007918 */ /* 0x000fc80000000000 */
[----:B------:R-:W-:Y:S04]  /*7830*/  STL.64 [R1+0x70], R12 ;  /* 0x0000700c01007387 */ /* 0x000fe80000100a00 */
[----:B------:R1:W-:Y:S04]  /*7840*/  STL.64 [R1+0x78], R14 ;  /* 0x0000780e01007387 */ /* 0x0003e80000100a00 */
[----:B-1----:R-:W2:Y:S04]  /*7850*/  LDL.LU.64 R14, [R1+0x358] ;  /* 0x00035800010e7983 */ /* 0x002ea80000300a00 */
[----:B------:R-:W2:Y:S02]  /*7860*/  LDL.LU.64 R12, [R1+0x350] ;  /* 0x00035000010c7983 */ /* 0x000ea40000300a00 */
[----:B--2---:R-:W-:Y:S02]  /*7870*/  HMMA.16816.F32 R4, R8, R6, R12 ;  /* 0x000000060804723c */ /* 0x004fe4000000180c */
[----:B------:R-:W2:Y:S04]  /*7880*/  LDL.LU.64 R14, [R1+0x348] ;  /* 0x00034800010e7983 */ /* 0x000ea80000300a00 */
[----:B------:R-:W3:-:S13]  /*7890*/  LDL.LU.64 R12, [R1+0x340] ;  /* 0x00034000010c7983 */ /* 0x000eda0000300a00 */
[----:B------:R1:W-:Y:S04]  /*78a0*/  STL.64 [R1+0x50], R4 ;  /* 0x0000500401007387 */ /* 0x0003e80000100a00 */
[----:B------:R0:W-:Y:S01]  /*78b0*/  STL.64 [R1+0x58], R6 ;  /* 0x0000580601007387 */ /* 0x0001e20000100a00 */
[----:B-1----:R-:W-:-:S03]  /*78c0*/  IMAD.MOV.U32 R4, RZ, RZ, R2 ;  /* 0x000000ffff047224 */ /* 0x002fc600078e0002 */
[----:B------:R1:W5:Y:S01]  /*78d0*/  LDL.LU R2, [R1+0x338] ;  /* 0x0003380001027983 */ /* 0x0003620000300800 */
[----:B------:R-:W-:Y:S02]  /*78e0*/  IMAD.MOV.U32 R5, RZ, RZ, R28 ;  /* 0x000000ffff057224 */ /* 0x000fe400078e001c */
[----:B0-----:R-:W-:Y:S01]  /*78f0*/  IMAD.MOV.U32 R7, RZ, RZ, R3 ;  /* 0x000000ffff077224 */ /* 0x001fe200078e0003 */
[----:B------:R-:W4:Y:S01]  /*7900*/  LDL.LU R28, [R1+0x334] ;  /* 0x00033400011c7983 */ /* 0x000f220000300800 */
[----:B--2---:R-:W-:-:S03]  /*7910*/  IMAD.MOV.U32 R6, RZ, RZ, R14 ;  /* 0x000000ffff067224 */ /* 0x004fc600078e000e */
[----:B------:R-:W2:Y:S04]  /*7920*/  LDL.LU R14, [R1+0x330] ;  /* 0x00033000010e7983 */ /* 0x000ea80000300800 */
[----:B------:R-:W2:Y:S01]  /*7930*/  LDL.LU R3, [R1+0x32c] ;  /* 0x00032c0001037983 */ /* 0x000ea20000300800 */
[----:B---3--:R-:W-:Y:S01]  /*7940*/  HMMA.16816.F32 R4, R8, R12, R4 ;  /* 0x0000000c0804723c */ /* 0x008fe20000001804 */
[----:B------:R-:W-:Y:S02]  /*7950*/  IADD3 R17, P0, PT, R17, UR4, RZ ;  /* 0x0000000411117c10 */ /* 0x000fe4000ff1e0ff */
[----:B------:R-:W-:Y:S02]  /*7960*/  IADD3 R15, P4, PT, R15, UR4, RZ ;  /* 0x000000040f0f7c10 */ /* 0x000fe4000ff9e0ff */
[----:B------:R-:W-:-:S02]  /*7970*/  IADD3 R18, P6, PT, R18, UR4, RZ ;  /* 0x0000000412127c10 */ /* 0x000fc4000ffde0ff */
[----:B------:R-:W-:Y:S02]  /*7980*/  IADD3 R19, P5, PT, R19, UR4, RZ ;  /* 0x0000000413137c10 */ /* 0x000fe4000ffbe0ff */
[----:B------:R-:W-:Y:S02]  /*7990*/  IADD3 R20, P2, PT, R20, UR4, RZ ;  /* 0x0000000414147c10 */ /* 0x000fe4000ff5e0ff */
[----:B------:R-:W-:-:S08]  /*79a0*/  IADD3 R21, P1, PT, R21, UR4, RZ ;  /* 0x0000000415157c10 */ /* 0x000fd0000ff3e0ff */
[----:B------:R-:W-:Y:S04]  /*79b0*/  STL.64 [R1+0x30], R4 ;  /* 0x0000300401007387 */ /* 0x000fe80000100a00 */
[----:B------:R-:W-:Y:S04]  /*79c0*/  STL.64 [R1+0x38], R6 ;  /* 0x0000380601007387 */ /* 0x000fe80000100a00 */
[----:B------:R-:W-:Y:S01]  /*79d0*/  STL [R1+0x270], R17 ;  /* 0x0002701101007387 */ /* 0x000fe20000100800 */
[----:B----4-:R-:W-:-:S03]  /*79e0*/  IADD3.X R28, PT, PT, R28, UR10, RZ, P0, !PT ;  /* 0x0000000a1c1c7c10 */ /* 0x010fc600087fe4ff */
[----:B------:R0:W-:Y:S04]  /*79f0*/  STL [R1+0x288], R15 ;  /* 0x0002880f01007387 */ /* 0x0001e80000100800 */
[----:B------:R-:W-:Y:S04]  /*7a00*/  STL [R1+0x278], R18 ;  /* 0x0002781201007387 */ /* 0x000fe80000100800 */
[----:B------:R-:W-:Y:S01]  /*7a10*/  STL [R1+0x280], R19 ;  /* 0x0002801301007387 */ /* 0x000fe20000100800 */
[----:B------:R-:W-:Y:S01]  /*7a20*/  IADD3 R22, P0, PT, R22, UR4, RZ ;  /* 0x0000000416167c10 */ /* 0x000fe2000ff1e0ff */
[----:B0-----:R-:W0:Y:S01]  /*7a30*/  LDC R15, c[0x0][0x3a8] ;  /* 0x0000ea00ff0f7b82 */ /* 0x001e220000000800 */
[----:B------:R-:W-:-:S02]  /*7a40*/  IADD3.X R23, PT, PT, R23, UR10, RZ, P6, !PT ;  /* 0x0000000a17177c10 */ /* 0x000fc4000b7fe4ff */
[----:B--2---:R-:W-:-:S05]  /*7a50*/  IADD3 R3, P3, PT, R3, UR4, RZ ;  /* 0x0000000403037c10 */ /* 0x004fca000ff7e0ff */
[----:B------:R2:W-:Y:S04]  /*7a60*/  STL [R1+0x290], R3 ;  /* 0x0002900301007387 */ /* 0x0005e80000100800 */
[----:B--2---:R-:W2:Y:S04]  /*7a70*/  LDL.LU R3, [R1+0x328] ;  /* 0x0003280001037983 */ /* 0x004ea80000300800 */
[----:B------:R-:W-:Y:S04]  /*7a80*/  STL [R1+0x298], R20 ;  /* 0x0002981401007387 */ /* 0x000fe80000100800 */
[----:B------:R3:W-:Y:S04]  /*7a90*/  STL [R1+0x26c], R28 ;  /* 0x00026c1c01007387 */ /* 0x0007e80000100800 */
[----:B------:R-:W-:Y:S04]  /*7aa0*/  STL [R1+0x2a0], R21 ;  /* 0x0002a01501007387 */ /* 0x000fe80000100800 */
[----:B---3--:R-:W3:Y:S01]  /*7ab0*/  LDL.LU R28, [R1+0x324] ;  /* 0x00032400011c7983 */ /* 0x008ee20000300800 */
[----:B------:R-:W-:-:S03]  /*7ac0*/  IADD3.X R14, PT, PT, R14, UR10, RZ, P5, !PT ;  /* 0x0000000a0e0e7c10 */ /* 0x000fc6000affe4ff */
[----:B------:R-:W-:Y:S04]  /*7ad0*/  STL [R1+0x2a8], R22 ;  /* 0x0002a81601007387 */ /* 0x000fe80000100800 */
[----:B------:R4:W-:Y:S04]  /*7ae0*/  STL [R1+0x27c], R14 ;  /* 0x00027c0e01007387 */ /* 0x0009e80000100800 */
[----:B------:R-:W-:Y:S04]  /*7af0*/  STL [R1+0x274], R23 ;  /* 0x0002741701007387 */ /* 0x000fe80000100800 */
[----:B----4-:R-:W4:Y:S01]  /*7b00*/  LDL.LU R14, [R1+0x320] ;  /* 0x00032000010e7983 */ /* 0x010f220000300800 */
[----:B------:R-:W-:-:S02]  /*7b10*/  IADD3.X R24, PT, PT, R24, UR10, RZ, P4, !PT ;  /* 0x0000000a18187c10 */ /* 0x000fc4000a7fe4ff */
[----:B------:R-:W-:Y:S02]  /*7b20*/  IADD3.X R25, PT, PT, R25, UR10, RZ, P3, !PT ;  /* 0x0000000a19197c10 */ /* 0x000fe40009ffe4ff */
[----:B------:R-:W-:Y:S01]  /*7b30*/  IADD3.X R29, PT, PT, R29, UR10, RZ, P2, !PT ;  /* 0x0000000a1d1d7c10 */ /* 0x000fe200097fe4ff */
[----:B------:R-:W-:Y:S01]  /*7b40*/  STL [R1+0x284], R24 ;  /* 0x0002841801007387 */ /* 0x000fe20000100800 */
[----:B------:R-:W-:-:S03]  /*7b50*/  IADD3.X R27, PT, PT, R27, UR10, RZ, P1, !PT ;  /* 0x0000000a1b1b7c10 */ /* 0x000fc60008ffe4ff */
[----:B------:R-:W-:Y:S01]  /*7b60*/  STL [R1+0x28c], R25 ;  /* 0x00028c1901007387 */ /* 0x000fe20000100800 */
[----:B------:R-:W-:Y:S01]  /*7b70*/  UIADD3 UR6, UPT, UPT, UR6, -0x1, URZ ;  /* 0xffffffff06067890 */ /* 0x000fe2000fffe0ff */
[----:B0-----:R-:W-:-:S03]  /*7b80*/  IMAD.SHL.U32 R15, R15, 0x20, RZ ;  /* 0x000000200f0f7824 */ /* 0x001fc600078e00ff */
[----:B------:R-:W-:Y:S01]  /*7b90*/  UISETP.NE.U32.AND UP0, UPT, UR6, URZ, UPT ;  /* 0x000000ff0600728c */ /* 0x000fe2000bf05070 */
[----:B------:R-:W-:Y:S01]  /*7ba0*/  VIADD R0, R0, 0xffffffe0 ;  /* 0xffffffe000007836 */ /* 0x000fe20000000000 */
[----:B---3--:R-:W-:-:S05]  /*7bb0*/  IADD3.X R28, PT, PT, R28, UR10, RZ, P0, !PT ;  /* 0x0000000a1c1c7c10 */ /* 0x008fca00087fe4ff */
[----:B------:R0:W-:Y:S04]  /*7bc0*/  STL [R1+0x2a4], R28 ;  /* 0x0002a41c01007387 */ /* 0x0001e80000100800 */
[----:B------:R1:W-:Y:S04]  /*7bd0*/  STL [R1+0x294], R29 ;  /* 0x0002941d01007387 */ /* 0x0003e80000100800 */
[----:B0-----:R1:W5:Y:S04]  /*7be0*/  LDL.LU R28, [R1+0x31c] ;  /* 0x00031c00011c7983 */ /* 0x0013680000300800 */
[----:B------:R1:W-:Y:S01]  /*7bf0*/  STL [R1+0x29c], R27 ;  /* 0x00029c1b01007387 */ /* 0x0003e20000100800 */
[----:B--2---:R-:W-:-:S04]  /*7c00*/  IADD3 R3, P6, PT, R15, R3, RZ ;  /* 0x000000030f037210 */ /* 0x004fc80007fde0ff */
[----:B----4-:R-:W-:Y:S01]  /*7c10*/  LEA.HI.X.SX32 R14, R15, R14, 0x1, P6 ;  /* 0x0000000e0f0e7211 */ /* 0x010fe200030f0eff */
[----:B------:R-:W-:Y:S08]  /*7c20*/  BRA.U UP0, `(.L_x_1) ;  /* 0xffffffa500b47547 */ /* 0x000ff0000b83ffff */
.L_x_0:
[----:B------:R-:W2:Y:S01]  /*7c30*/  LDL.LU R8, [R1+0x94] ;  /* 0x0000940001087983 */ /* 0x000ea20000300800 */
[----:B------:R-:W0:Y:S01]  /*7c40*/  LDCU.64 UR12, c[0x0][0x398] ;  /* 0x00007300ff0c77ac */ /* 0x000e220008000a00 */
[----:B------:R-:W4:Y:S01]  /*7c50*/  LDCU UR4, c[0x0][0x39c] ;  /* 0x00007380ff0477ac */ /* 0x000f220008000800 */
[----:B------:R-:W1:Y:S01]  /*7c60*/  LDCU UR6, c[0x0][0x39c] ;  /* 0x00007380ff0677ac */ /* 0x000e620008000800 */
[----:B------:R-:W3:Y:S01]  /*7c70*/  LDCU UR10, c[0x0][0x39c] ;  /* 0x00007380ff0a77ac */ /* 0x000ee20008000800 */
[----:B------:R-:W0:Y:S01]  /*7c80*/  LDCU UR11, c[0x0][0x39c] ;  /* 0x00007380ff0b77ac */ /* 0x000e220008000800 */
[----:B------:R-:W0:Y:S01]  /*7c90*/  LDCU UR14, c[0x0][0x39c] ;  /* 0x00007380ff0e77ac */ /* 0x000e220008000800 */
[----:B------:R-:W-:Y:S06]  /*7ca0*/  BAR.SYNC.DEFER_BLOCKING 0x0 ;  /* 0x0000000000007b1d */ /* 0x000fec0000010000 */
[----:B--2---:R2:W-:Y:S04]  /*7cb0*/  STL [R1+0x408], R8 ;  /* 0x0004080801007387 */ /* 0x0045e80000100800 */
[----:B--2---:R-:W2:Y:S04]  /*7cc0*/  LDL.LU R8, [R1+0x6c] ;  /* 0x00006c0001087983 */ /* 0x004ea80000300800 */
[----:B--2---:R2:W-:Y:S04]  /*7cd0*/  STL [R1+0x410], R8 ;  /* 0x0004100801007387 */ /* 0x0045e80000100800 */
[----:B--2---:R-:W2:Y:S04]  /*7ce0*/  LDL.LU R8, [R1+0x64] ;  /* 0x0000640001087983 */ /* 0x004ea80000300800 */
[----:B------:R-:W2:Y:S04]  /*7cf0*/  LDL.LU R9, [R1+0x9c] ;  /* 0x00009c0001097983 */ /* 0x000ea80000300800 */
[----:B--2---:R2:W-:Y:S04]  /*7d00*/  STL [R1+0x404], R9 ;  /* 0x0004040901007387 */ /* 0x0045e80000100800 */
[----:B--2---:R-:W2:Y:S04]  /*7d10*/  LDL.LU R9, [R1+0x90] ;  /* 0x0000900001097983 */ /* 0x004ea80000300800 */
[----:B--2---:R2:W-:Y:S04]  /*7d20*/  STL [R1+0x40c], R9 ;  /* 0x00040c0901007387 */ /* 0x0045e80000100800 */
[----:B--2---:R-:W2:Y:S04]  /*7d30*/  LDL.LU R9, [R1+0x68] ;  /* 0x0000680001097983 */ /* 0x004ea80000300800 */
[----:B--2---:R2:W-:Y:S04]  /*7d40*/  STL [R1+0x414], R9 ;  /* 0x0004140901007387 */ /* 0x0045e80000100800 */
[----:B--2---:R-:W2:Y:S04]  /*7d50*/  LDL.LU R9, [R1+0x60] ;  /* 0x0000600001097983 */ /* 0x004ea80000300800 */
[----:B-----5:R-:W2:Y:S04]  /*7d60*/  LDL.LU R2, [R1+0xd8] ;  /* 0x0000d80001027983 */ /* 0x020ea80000300800 */
[----:B--2---:R2:W-:Y:S04]  /*7d70*/  STL [R1+0x3f4], R2 ;  /* 0x0003f40201007387 */ /* 0x0045e80000100800 */
[----:B--2---:R-:W2:Y:S04]  /*7d80*/  LDL.LU R2, [R1+0xb8] ;  /* 0x0000b80001027983 */ /* 0x004ea80000300800 */
[----:B--2---:R2:W-:Y:S04]  /*7d90*/  STL [R1+0x3f8], R2 ;  /* 0x0003f80201007387 */ /* 0x0045e80000100800 */
[----:B--2---:R-:W2:Y:S04]  /*7da0*/  LDL.LU R2, [R1+0xb4] ;  /* 0x0000b40001027983 */ /* 0x004ea80000300800 */
[----:B--2---:R2:W-:Y:S04]  /*7db0*/  STL [R1+0x400], R2 ;  /* 0x0004000201007387 */ /* 0x0045e80000100800 */
[----:B--2---:R-:W2:Y:S04]  /*7dc0*/  LDL.LU R2, [R1+0x98] ;  /* 0x0000980001027983 */ /* 0x004ea80000300800 */
[----:B------:R-:W2:Y:S01]  /*7dd0*/  LDL.LU R3, [R1+0xdc] ;  /* 0x0000dc0001037983 */ /* 0x000ea20000300800 */
[----:B------:R-:W-:-:S03]  /*7de0*/  F2FP.SATFINITE.E4M3.F32.PACK_AB_MERGE_C R8, R8, R9, RZ ;  /* 0x000000090808723e */ /* 0x000fc600048070ff */
[----:B--2---:R2:W-:Y:S04]  /*7df0*/  STL [R1+0x3fc], R3 ;  /* 0x0003fc0301007387 */ /* 0x0045e80000100800 */
[----:B--2---:R-:W2:Y:S04]  /*7e00*/  LDL.LU R3, [R1+0xb0] ;  /* 0x0000b00001037983 */ /* 0x004ea80000300800 */
[----:B------:R-:W2:Y:S04]  /*7e10*/  LDL.LU R14, [R1+0xf0] ;  /* 0x0000f000010e7983 */ /* 0x000ea80000300800 */
[----:B------:R-:W2:Y:S04]  /*7e20*/  LDL.LU R0, [R1+0xf4] ;  /* 0x0000f40001007983 */ /* 0x000ea80000300800 */
[----:B------:R-:W2:Y:S04]  /*7e30*/  LDL.LU R26, [R1+0xf8] ;  /* 0x0000f800011a7983 */ /* 0x000ea80000300800 */
[----:B-1----:R-:W2:Y:S04]  /*7e40*/  LDL.LU R29, [R1+0xfc] ;  /* 0x0000fc00011d7983 */ /* 0x002ea80000300800 */
[----:B------:R-:W2:Y:S04]  /*7e50*/  LDL.LU R27, [R1+0x140] ;  /* 0x00014000011b7983 */ /* 0x000ea80000300800 */
[----:B------:R-:W2:Y:S04]  /*7e60*/  LDL.LU R25, [R1+0x144] ;  /* 0x0001440001197983 */ /* 0x000ea80000300800 */
[----:B------:R-:W2:Y:S04]  /*7e70*/  LDL.LU R24, [R1+0x148] ;  /* 0x0001480001187983 */ /* 0x000ea80000300800 */
[----:B------:R-:W2:Y:S04]  /*7e80*/  LDL.LU R23, [R1+0x14c] ;  /* 0x00014c0001177983 */ /* 0x000ea80000300800 */
[----:B---3--:R-:W3:Y:S04]  /*7e90*/  LDL.LU R22, [R1+0x230] ;  /* 0x0002300001167983 */ /* 0x008ee80000300800 */
[----:B------:R-:W3:Y:S04]  /*7ea0*/  LDL.LU R21, [R1+0x234] ;  /* 0x0002340001157983 */ /* 0x000ee80000300800 */
[----:B------:R-:W2:Y:S04]  /*7eb0*/  LDL.LU R20, [R1+0x238] ;  /* 0x0002380001147983 */ /* 0x000ea80000300800 */
        /* <DEDUP_REMOVED lines=13> */
[----:B------:R1:W-:Y:S04]  /*7f90*/  STL [R1+0x35c], R28 ;  /* 0x00035c1c01007387 */ /* 0x0003e80000100800 */
[----:B-1----:R-:W2:Y:S04]  /*7fa0*/  LDL.LU R28, [R1+0xd4] ;  /* 0x0000d400011c7983 */ /* 0x002ea80000300800 */
[----:B------:R-:W2:Y:S04]  /*7fb0*/  LDL.LU R9, [R1+0x414] ;  /* 0x0004140001097983 */ /* 0x000ea80000300800 */
[----:B------:R1:W-:Y:S04]  /*7fc0*/  STL [R1+0x244], R8 ;  /* 0x0002440801007387 */ /* 0x0003e80000100800 */
[----:B-1----:R-:W2:Y:S02]  /*7fd0*/  LDL.LU R8, [R1+0x410] ;  /* 0x0004100001087983 */ /* 0x002ea40000300800 */
[----:B--2---:R-:W-:-:S02]  /*7fe0*/  F2FP.SATFINITE.E4M3.F32.PACK_AB_MERGE_C R8, R8, R9, RZ ;  /* 0x000000090808723e */ /* 0x004fc400048070ff */
[----:B------:R-:W2:Y:S04]  /*7ff0*/  LDL.LU R9, [R1+0x40c] ;  /* 0x00040c0001097983 */ /* 0x000ea80000300800 */
[----:B------:R1:W-:Y:S04]  /*8000*/  STL [R1+0x240], R8 ;  /* 0x0002400801007387 */ /* 0x0003e80000100800 */
[----:B-1----:R-:W2:Y:S02]  /*8010*/  LDL.LU R8, [R1+0x408] ;  /* 0x0004080001087983 */ /* 0x002ea40000300800 */
[----:B--2---:R-:W-:-:S02]  /*8020*/  F2FP.SATFINITE.E4M3.F32.PACK_AB_MERGE_C R8, R8, R9, RZ ;  /* 0x000000090808723e */ /* 0x004fc400048070ff */
[----:B------:R-:W2:Y:S04]  /*8030*/  LDL.LU R9, [R1+0x404] ;  /* 0x0004040001097983 */ /* 0x000ea80000300800 */
[----:B------:R1:W-:Y:S04]  /*8040*/  STL [R1+0x368], R8 ;  /* 0x0003680801007387 */ /* 0x0003e80000100800 */
[----:B-1----:R-:W3:Y:S01]  /*8050*/  LDL.LU R8, [R1+0xd0] ;  /* 0x0000d00001087983 */ /* 0x002ee20000300800 */
[----:B--2---:R-:W-:-:S03]  /*8060*/  F2FP.SATFINITE.E4M3.F32.PACK_AB_MERGE_C R9, R9, R2, RZ ;  /* 0x000000020909723e */ /* 0x004fc600048070ff */
[----:B------:R-:W2:Y:S04]  /*8070*/  LDL.LU R2, [R1+0x400] ;  /* 0x0004000001027983 */ /* 0x000ea80000300800 */
[----:B------:R1:W-:Y:S04]  /*8080*/  STL [R1+0x364], R9 ;  /* 0x0003640901007387 */ /* 0x0003e80000100800 */
[----:B-1----:R-:W3:Y:S01]  /*8090*/  LDL.LU R9, [R1+0xbc] ;  /* 0x0000bc0001097983 */ /* 0x002ee20000300800 */
[----:B--2---:R-:W-:-:S03]  /*80a0*/  F2FP.SATFINITE.E4M3.F32.PACK_AB_MERGE_C R2, R2, R3, RZ ;  /* 0x000000030202723e */ /* 0x004fc600048070ff */
[----:B------:R-:W2:Y:S04]  /*80b0*/  LDL.LU R3, [R1+0x3fc] ;  /* 0x0003fc0001037983 */ /* 0x000ea80000300800 */
[----:B------:R1:W-:Y:S04]  /*80c0*/  STL [R1+0x248], R2 ;  /* 0x0002480201007387 */ /* 0x0003e80000100800 */
[----:B-1----:R-:W3:Y:S02]  /*80d0*/  LDL.LU R2, [R1+0x3f8] ;  /* 0x0003f80001027983 */ /* 0x002ee40000300800 */
[----:B---3--:R-:W-:-:S02]  /*80e0*/  F2FP.SATFINITE.E4M3.F32.PACK_AB_MERGE_C R9, R9, R2, RZ ;  /* 0x000000020909723e */ /* 0x008fc400048070ff */
[----:B------:R-:W2:Y:S01]  /*80f0*/  LDL.LU R2, [R1+0x3f4] ;  /* 0x0003f40001027983 */ /* 0x000ea20000300800 */
[----:B------:R-:W-:Y:S02]  /*8100*/  F2FP.SATFINITE.E4M3.F32.PACK_AB_MERGE_C R8, R28, R8, RZ ;  /* 0x000000081c08723e */ /* 0x000fe400048070ff */
[----:B------:R-:W-:Y:S01]  /*8110*/  F2FP.SATFINITE.E4M3.F32.PACK_AB_MERGE_C R28, R12, R13, RZ ;  /* 0x0000000d0c1c723e */ /* 0x000fe200048070ff */
[----:B------:R-:W-:Y:S04]  /*8120*/  STL [R1+0xb4], R9 ;  /* 0x0000b40901007387 */ /* 0x000fe80000100800 */
[----:B------:R-:W-:Y:S01]  /*8130*/  STL [R1+0xb0], R8 ;  /* 0x0000b00801007387 */ /* 0x000fe20000100800 */
[----:B--2---:R-:W-:Y:S02]  /*8140*/  F2FP.SATFINITE.E4M3.F32.PACK_AB_MERGE_C R3, R3, R2, RZ ;  /* 0x000000020303723e */ /* 0x004fe400048070ff */
[----:B------:R-:W-:-:S02]  /*8150*/  F2FP.SATFINITE.E4M3.F32.PACK_AB_MERGE_C R2, R0, R14, RZ ;  /* 0x0000000e0002723e */ /* 0x000fc400048070ff */
[----:B------:R-:W-:Y:S01]  /*8160*/  F2FP.SATFINITE.E4M3.F32.PACK_AB_MERGE_C R0, R29, R26, RZ ;  /* 0x0000001a1d00723e */ /* 0x000fe200048070ff */
[----:B------:R1:W-:Y:S04]  /*8170*/  STL [R1+0x9c], R3 ;  /* 0x00009c0301007387 */ /* 0x0003e80000100800 */
[----:B------:R2:W-:Y:S04]  /*8180*/  STL [R1+0xd4], R2 ;  /* 0x0000d40201007387 */ /* 0x0005e80000100800 */
[----:B------:R3:W-:Y:S01]  /*8190*/  STL [R1+0xd0], R0 ;  /* 0x0000d00001007387 */ /* 0x0007e20000100800 */
[----:B-1----:R-:W-:-:S02]  /*81a0*/  F2FP.SATFINITE.E4M3.F32.PACK_AB_MERGE_C R3, R25, R27, RZ ;  /* 0x0000001b1903723e */ /* 0x002fc400048070ff */
[----:B--2---:R-:W-:-:S03]  /*81b0*/  F2FP.SATFINITE.E4M3.F32.PACK_AB_MERGE_C R2, R23, R24, RZ ;  /* 0x000000181702723e */ /* 0x004fc600048070ff */
[----:B------:R1:W-:Y:S01]  /*81c0*/  STL [R1+0xbc], R3 ;  /* 0x0000bc0301007387 */ /* 0x0003e20000100800 */
[----:B------:R-:W-:Y:S02]  /*81d0*/  F2FP.SATFINITE.E4M3.F32.PACK_AB_MERGE_C R23, R10, R11, RZ ;  /* 0x0000000b0a17723e */ /* 0x000fe400048070ff */
[----:B---3--:R-:W-:Y:S01]  /*81e0*/  F2FP.SATFINITE.E4M3.F32.PACK_AB_MERGE_C R0, R21, R22, RZ ;  /* 0x000000161500723e */ /* 0x008fe200048070ff */
[----:B------:R2:W-:Y:S01]  /*81f0*/  STL [R1+0xb8], R2 ;  /* 0x0000b80201007387 */ /* 0x0005e20000100800 */
[----:B------:R-:W-:Y:S02]  /*8200*/  F2FP.SATFINITE.E4M3.F32.PACK_AB_MERGE_C R10, R6, R7, RZ ;  /* 0x00000007060a723e */ /* 0x000fe400048070ff */
[----:B------:R-:W-:Y:S01]  /*8210*/  F2FP.SATFINITE.E4M3.F32.PACK_AB_MERGE_C R11, R4, R5, RZ ;  /* 0x00000005040b723e */ /* 0x000fe200048070ff */
[----:B------:R3:W-:Y:S01]  /*8220*/  STL [R1+0xf4], R0 ;  /* 0x0000f40001007387 */ /* 0x0007e20000100800 */
[----:B-1----:R-:W-:Y:S02]  /*8230*/  F2FP.SATFINITE.E4M3.F32.PACK_AB_MERGE_C R3, R19, R20, RZ ;  /* 0x000000141303723e */ /* 0x002fe400048070ff */
[----:B--2---:R-:W-:-:S03]  /*8240*/  F2FP.SATFINITE.E4M3.F32.PACK_AB_MERGE_C R2, R17, R18, RZ ;  /* 0x000000121102723e */ /* 0x004fc600048070ff */
[----:B------:R-:W-:Y:S01]  /*8250*/  STL [R1+0xf0], R3 ;  /* 0x0000f00301007387 */ /* 0x000fe20000100800 */
[----:B---3--:R-:W-:-:S03]  /*8260*/  F2FP.SATFINITE.E4M3.F32.PACK_AB_MERGE_C R0, R15, R16, RZ ;  /* 0x000000100f00723e */ /* 0x008fc600048070ff */
[----:B------:R-:W-:Y:S04]  /*8270*/  STL [R1+0xdc], R2 ;  /* 0x0000dc0201007387 */ /* 0x000fe80000100800 */
[----:B------:R-:W-:Y:S04]  /*8280*/  STL [R1+0x360], R28 ;  /* 0x0003601c01007387 */ /* 0x000fe80000100800 */
[----:B------:R-:W-:Y:S04]  /*8290*/  STL [R1+0xd8], R0 ;  /* 0x0000d80001007387 */ /* 0x000fe80000100800 */
[----:B------:R-:W-:Y:S04]  /*82a0*/  STL [R1+0x36c], R23 ;  /* 0x00036c1701007387 */ /* 0x000fe80000100800 */
[----:B------:R-:W-:Y:S04]  /*82b0*/  STL [R1+0x370], R10 ;  /* 0x0003700a01007387 */ /* 0x000fe80000100800 */
[----:B------:R-:W2:Y:S04]  /*82c0*/  LDL.LU R15, [R1+0x1fc] ;  /* 0x0001fc00010f7983 */ /* 0x000ea80000300800 */
[----:B--2---:R1:W-:Y:S04]  /*82d0*/  STL [R1+0x3dc], R15 ;  /* 0x0003dc0f01007387 */ /* 0x0043e80000100800 */
[----:B-1----:R-:W2:Y:S04]  /*82e0*/  LDL.LU R15, [R1+0x1f4] ;  /* 0x0001f400010f7983 */ /* 0x002ea80000300800 */
[----:B--2---:R1:W-:Y:S04]  /*82f0*/  STL [R1+0x3e4], R15 ;  /* 0x0003e40f01007387 */ /* 0x0043e80000100800 */
[----:B-1----:R-:W2:Y:S04]  /*8300*/  LDL.LU R15, [R1+0x20c] ;  /* 0x00020c00010f7983 */ /* 0x002ea80000300800 */
[----:B--2---:R1:W-:Y:S04]  /*8310*/  STL [R1+0x3ec], R15 ;  /* 0x0003ec0f01007387 */ /* 0x0043e80000100800 */
[----:B-1----:R-:W2:Y:S04]  /*8320*/  LDL.LU R15, [R1+0x204] ;  /* 0x00020400010f7983 */ /* 0x002ea80000300800 */
[----:B------:R-:W3:Y:S04]  /*8330*/  LDL.LU R10, [R1+0x1dc] ;  /* 0x0001dc00010a7983 */ /* 0x000ee80000300800 */
[----:B---3--:R1:W-:Y:S04]  /*8340*/  STL [R1+0x3c4], R10 ;  /* 0x0003c40a01007387 */ /* 0x0083e80000100800 */
[----:B-1----:R-:W3:Y:S04]  /*8350*/  LDL.LU R10, [R1+0x1d0] ;  /* 0x0001d000010a7983 */ /* 0x002ee80000300800 */
        /* <DEDUP_REMOVED lines=11> */
[----:B-1----:R-:W2:Y:S04]  /*8410*/  LDL.LU R10, [R1+0x200] ;  /* 0x00020000010a7983 */ /* 0x002ea80000300800 */
[----:B------:R-:W3:Y:S04]  /*8420*/  LDL.LU R23, [R1+0x1c0] ;  /* 0x0001c00001177983 */ /* 0x000ee80000300800 */
[----:B---3--:R1:W-:Y:S04]  /*8430*/  STL [R1+0x3cc], R23 ;  /* 0x0003cc1701007387 */ /* 0x0083e80000100800 */
[----:B-1----:R-:W3:Y:S01]  /*8440*/  LDL.LU R23, [R1+0x1e8] ;  /* 0x0001e80001177983 */ /* 0x002ee20000300800 */
[----:B--2---:R-:W-:-:S03]  /*8450*/  F2FP.SATFINITE.E4M3.F32.PACK_AB_MERGE_C R15, R15, R10, RZ ;  /* 0x0000000a0f0f723e */ /* 0x004fc600048070ff */
[----:B---3--:R1:W-:Y:S04]  /*8460*/  STL [R1+0x3d4], R23 ;  /* 0x0003d41701007387 */ /* 0x0083e80000100800 */
[----:B-1----:R-:W2:Y:S04]  /*8470*/  LDL.LU R23, [R1+0x1e0] ;  /* 0x0001e00001177983 */ /* 0x002ea80000300800 */
        /* <DEDUP_REMOVED lines=45> */
[----:B-1----:R-:W2:Y:S02]  /*8750*/  LDL.LU R10, [R1+0x3d0] ;  /* 0x0003d000010a7983 */ /* 0x002ea40000300800 */
[----:B--2---:R-:W-:-:S02]  /*8760*/  F2FP.SATFINITE.E4M3.F32.PACK_AB_MERGE_C R10, R10, R23, RZ ;  /* 0x000000170a0a723e */ /* 0x004fc400048070ff */
[----:B------:R-:W2:Y:S04]  /*8770*/  LDL.LU R23, [R1+0x3cc] ;  /* 0x0003cc0001177983 */ /* 0x000ea80000300800 */
[----:B------:R1:W-:Y:S04]  /*8780*/  STL [R1+0x64], R10 ;  /* 0x0000640a01007387 */ /* 0x0003e80000100800 */
[----:B-1----:R-:W3:Y:S02]  /*8790*/  LDL.LU R10, [R1+0x3c8] ;  /* 0x0003c800010a7983 */ /* 0x002ee40000300800 */
[----:B---3--:R-:W-:-:S02]  /*87a0*/  F2FP.SATFINITE.E4M3.F32.PACK_AB_MERGE_C R15, R15, R10, RZ ;  /* 0x0000000a0f0f723e */ /* 0x008fc400048070ff */
[----:B------:R-:W3:Y:S01]  /*87b0*/  LDL.LU R10, [R1+0x3c4] ;  /* 0x0003c400010a7983 */ /* 0x000ee20000300800 */
[----:B------:R-:W-:Y:S02]  /*87c0*/  F2FP.SATFINITE.E4M3.F32.PACK_AB_MERGE_C R8, R8, R9, RZ ;  /* 0x000000090808723e */ /* 0x000fe400048070ff */
[----:B------:R-:W-:Y:S01]  /*87d0*/  F2FP.SATFINITE.E4M3.F32.PACK_AB_MERGE_C R2, R3, R2, RZ ;  /* 0x000000020302723e */ /* 0x000fe200048070ff */
[----:B------:R-:W-:Y:S01]  /*87e0*/  STL [R1+0x60], R15 ;  /* 0x0000600f01007387 */ /* 0x000fe20000100800 */
[----:B------:R-:W-:Y:S02]  /*87f0*/  F2FP.SATFINITE.E4M3.F32.PACK_AB_MERGE_C R0, R0, R14, RZ ;  /* 0x0000000e0000723e */ /* 0x000fe400048070ff */
[----:B------:R-:W-:Y:S02]  /*8800*/  F2FP.SATFINITE.E4M3.F32.PACK_AB_MERGE_C R14, R29, R26, RZ ;  /* 0x0000001a1d0e723e */ /* 0x000fe400048070ff */
[----:B------:R-:W-:Y:S02]  /*8810*/  F2FP.SATFINITE.E4M3.F32.PACK_AB_MERGE_C R13, R13, R27, RZ ;  /* 0x0000001b0d0d723e */ /* 0x000fe400048070ff */
[----:B------:R-:W-:-:S02]  /*8820*/  F2FP.SATFINITE.E4M3.F32.PACK_AB_MERGE_C R12, R12, R25, RZ ;  /* 0x000000190c0c723e */ /* 0x000fc400048070ff */
[----:B------:R-:W-:Y:S02]  /*8830*/  F2FP.SATFINITE.E4M3.F32.PACK_AB_MERGE_C R7, R7, R24, RZ ;  /* 0x000000180707723e */ /* 0x000fe400048070ff */
[----:B------:R-:W-:Y:S02]  /*8840*/  F2FP.SATFINITE.E4M3.F32.PACK_AB_MERGE_C R22, R21, R22, RZ ;  /* 0x000000161516723e */ /* 0x000fe400048070ff */
[----:B------:R-:W-:Y:S02]  /*8850*/  F2FP.SATFINITE.E4M3.F32.PACK_AB_MERGE_C R21, R19, R20, RZ ;  /* 0x000000141315723e */ /* 0x000fe400048070ff */
[----:B------:R-:W-:Y:S02]  /*8860*/  F2FP.SATFINITE.E4M3.F32.PACK_AB_MERGE_C R20, R17, R18, RZ ;  /* 0x000000121114723e */ /* 0x000fe400048070ff */
[----:B------:R-:W-:Y:S02]  /*8870*/  F2FP.SATFINITE.E4M3.F32.PACK_AB_MERGE_C R19, R6, R16, RZ ;  /* 0x000000100613723e */ /* 0x000fe400048070ff */
[----:B---3--:R-:W-:-:S02]  /*8880*/  F2FP.SATFINITE.E4M3.F32.PACK_AB_MERGE_C R11, R10, R11, RZ ;  /* 0x0000000b0a0b723e */ /* 0x008fc400048070ff */
[----:B--2---:R-:W-:-:S03]  /*8890*/  F2FP.SATFINITE.E4M3.F32.PACK_AB_MERGE_C R10, R28, R23, RZ ;  /* 0x000000171c0a723e */ /* 0x004fc600048070ff */
[----:B------:R-:W-:Y:S04]  /*88a0*/  STL [R1+0x4c], R11 ;  /* 0x00004c0b01007387 */ /* 0x000fe80000100800 */
[----:B------:R-:W-:Y:S04]  /*88b0*/  STL [R1+0x98], R10 ;  /* 0x0000980a01007387 */ /* 0x000fe80000100800 */
[----:B------:R-:W-:Y:S04]  /*88c0*/  STL [R1+0x94], R8 ;  /* 0x0000940801007387 */ /* 0x000fe80000100800 */
[----:B------:R-:W-:Y:S04]  /*88d0*/  STL [R1+0x90], R2 ;  /* 0x0000900201007387 */ /* 0x000fe80000100800 */
[----:B------:R-:W-:Y:S04]  /*88e0*/  STL [R1+0x37c], R14 ;  /* 0x00037c0e01007387 */ /* 0x000fe80000100800 */
[----:B------:R1:W-:Y:S04]  /*88f0*/  STL [R1+0x6c], R0 ;  /* 0x00006c0001007387 */ /* 0x0003e80000100800 */
[----:B------:R2:W-:Y:S04]  /*8900*/  STL [R1+0x380], R13 ;  /* 0x0003800d01007387 */ /* 0x0005e80000100800 */
[----:B------:R-:W-:Y:S01]  /*8910*/  STL [R1+0x384], R12 ;  /* 0x0003840c01007387 */ /* 0x000fe20000100800 */
[----:B-1----:R-:W-:-:S03]  /*8920*/  F2FP.SATFINITE.E4M3.F32.PACK_AB_MERGE_C R0, R4, R5, RZ ;  /* 0x000000050400723e */ /* 0x002fc600048070ff */
[----:B------:R-:W-:Y:S04]  /*8930*/  STL [R1+0x388], R7 ;  /* 0x0003880701007387 */ /* 0x000fe80000100800 */
[----:B------:R-:W-:Y:S04]  /*8940*/  STL [R1+0x38c], R22 ;  /* 0x00038c1601007387 */ /* 0x000fe80000100800 */
[----:B------:R-:W-:Y:S04]  /*8950*/  STL [R1+0x390], R21 ;  /* 0x0003901501007387 */ /* 0x000fe80000100800 */
[----:B------:R-:W-:Y:S04]  /*8960*/  STL [R1+0x394], R20 ;  /* 0x0003941401007387 */ /* 0x000fe80000100800 */
[----:B------:R-:W-:Y:S04]  /*8970*/  STL [R1+0x398], R19 ;  /* 0x0003981301007387 */ /* 0x000fe80000100800 */
[----:B--2---:R-:W2:Y:S04]  /*8980*/  LDL.LU R13, [R1+0x160] ;  /* 0x00016000010d7983 */ /* 0x004ea80000300800 */
[----:B--2---:R1:W-:Y:S04]  /*8990*/  STL [R1+0x3bc], R13 ;  /* 0x0003bc0d01007387 */ /* 0x0043e80000100800 */
[----:B------:R-:W-:Y:S04]  /*89a0*/  STL [R1+0x8], R0 ;  /* 0x0000080001007387 */ /* 0x000fe80000100800 */
[----:B-1----:R-:W2:Y:S04]  /*89b0*/  LDL.LU R13, [R1+0x17c] ;  /* 0x00017c00010d7983 */ /* 0x002ea80000300800 */
[----:B------:R-:W3:Y:S04]  /*89c0*/  LDL.LU R23, [R1+0x164] ;  /* 0x0001640001177983 */ /* 0x000ee80000300800 */
[----:B---3--:R1:W-:Y:S04]  /*89d0*/  STL [R1+0x3c0], R23 ;  /* 0x0003c01701007387 */ /* 0x0083e80000100800 */
[----:B-1----:R-:W2:Y:S04]  /*89e0*/  LDL.LU R23, [R1+0x178] ;  /* 0x0001780001177983 */ /* 0x002ea80000300800 */
[----:B------:R-:W3:Y:S04]  /*89f0*/  LDL.LU R29, [R1+0x16c] ;  /* 0x00016c00011d7983 */ /* 0x000ee80000300800 */
[----:B------:R-:W2:Y:S04]  /*8a00*/  LDL.LU R14, [R1+0x110] ;  /* 0x00011000010e7983 */ /* 0x000ea80000300800 */
[----:B--2---:R1:W-:Y:S04]  /*8a10*/  STL [R1+0x3a8], R14 ;  /* 0x0003a80e01007387 */ /* 0x0043e80000100800 */
[----:B-1----:R-:W2:Y:S04]  /*8a20*/  LDL.LU R14, [R1+0x15c] ;  /* 0x00015c00010e7983 */ /* 0x002ea80000300800 */
[----:B--2---:R1:W-:Y:S04]  /*8a30*/  STL [R1+0x3b0], R14 ;  /* 0x0003b00e01007387 */ /* 0x0043e80000100800 */
[----:B-1----:R-:W2:Y:S04]  /*8a40*/  LDL.LU R14, [R1+0x154] ;  /* 0x00015400010e7983 */ /* 0x002ea80000300800 */
[----:B--2---:R1:W-:Y:S04]  /*8a50*/  STL [R1+0x3b8], R14 ;  /* 0x0003b80e01007387 */ /* 0x0043e80000100800 */
[----:B-1----:R-:W3:Y:S04]  /*8a60*/  LDL.LU R14, [R1+0x168] ;  /* 0x00016800010e7983 */ /* 0x002ee80000300800 */
[----:B------:R-:W2:Y:S04]  /*8a70*/  LDL.LU R15, [R1+0x114] ;  /* 0x00011400010f7983 */ /* 0x000ea80000300800 */
[----:B--2---:R1:W-:Y:S04]  /*8a80*/  STL [R1+0x3ac], R15 ;  /* 0x0003ac0f01007387 */ /* 0x0043e80000100800 */
[----:B-1----:R-:W2:Y:S04]  /*8a90*/  LDL.LU R15, [R1+0x158] ;  /* 0x00015800010f7983 */ /* 0x002ea80000300800 */
[----:B--2---:R1:W-:Y:S04]  /*8aa0*/  STL [R1+0x3b4], R15 ;  /* 0x0003b40f01007387 */ /* 0x0043e80000100800 */
[----:B-1----:R-:W2:Y:S04]  /*8ab0*/  LDL.LU R15, [R1+0x150] ;  /* 0x00015000010f7983 */ /* 0x002ea80000300800 */
        /* <DEDUP_REMOVED lines=8> */
[----:B--2---:R1:W-:Y:S04]  /*8b40*/  STL [R1+0x3a4], R4 ;  /* 0x0003a40401007387 */ /* 0x0043e80000100800 */
[----:B-1----:R-:W2:Y:S04]  /*8b50*/  LDL.LU R4, [R1+0xe0] ;  /* 0x0000e00001047983 */ /* 0x002ea80000300800 */
[----:B------:R-:W2:Y:S04]  /*8b60*/  LDL.LU R18, [R1+0xc4] ;  /* 0x0000c40001127983 */ /* 0x000ea80000300800 */
[----:B--2---:R1:W-:Y:S04]  /*8b70*/  STL [R1+0x3a0], R18 ;  /* 0x0003a01201007387 */ /* 0x0043e80000100800 */
[----:B-1----:R-:W2:Y:S04]  /*8b80*/  LDL.LU R18, [R1+0xe8] ;  /* 0x0000e80001127983 */ /* 0x002ea80000300800 */
[----:B------:R-:W2:Y:S01]  /*8b90*/  LDL.LU R19, [R1+0xc8] ;  /* 0x0000c80001137983 */ /* 0x000ea20000300800 */
[----:B------:R-:W-:-:S03]  /*8ba0*/  F2FP.SATFINITE.E4M3.F32.PACK_AB_MERGE_C R13, R13, R23, RZ ;  /* 0x000000170d0d723e */ /* 0x000fc600048070ff */
        /* <DEDUP_REMOVED lines=18> */
[----:B-1----:R-:W2:Y:S01]  /*8cd0*/  LDL.LU R13, [R1+0x3bc] ;  /* 0x0003bc00010d7983 */ /* 0x002ea20000300800 */
[----:B---3--:R-:W-:-:S02]  /*8ce0*/  F2FP.SATFINITE.E4M3.F32.PACK_AB_MERGE_C R29, R29, R14, RZ ;  /* 0x0000000e1d1d723e */ /* 0x008fc400048070ff */
[----:B--2---:R-:W-:Y:S02]  /*8cf0*/  F2FP.SATFINITE.E4M3.F32.PACK_AB_MERGE_C R23, R23, R13, RZ ;  /* 0x0000000d1717723e */ /* 0x004fe400048070ff */
[----:B------:R-:W2:Y:S04]  /*8d00*/  LDL.LU R13, [R1+0x58] ;  /* 0x00005800010d7983 */ /* 0x000ea80000300800 */
[----:B------:R1:W-:Y:S04]  /*8d10*/  STL [R1], R23 ;  /* 0x0000001701007387 */ /* 0x0003e80000100800 */
[----:B-1----:R-:W2:Y:S04]  /*8d20*/  LDL.LU R23, [R1+0x5c] ;  /* 0x00005c0001177983 */ /* 0x002ea80000300800 */
[----:B------:R-:W3:Y:S04]  /*8d30*/  LDL.LU R14, [R1+0x3b8] ;  /* 0x0003b800010e7983 */ /* 0x000ee80000300800 */
[----:B------:R1:W-:Y:S04]  /*8d40*/  STL [R1+0x358], R29 ;  /* 0x0003581d01007387 */ /* 0x0003e80000100800 */
[----:B-1----:R-:W2:Y:S01]  /*8d50*/  LDL.LU R29, [R1+0x70] ;  /* 0x00007000011d7983 */ /* 0x002ea20000300800 */
[----:B---3--:R-:W-:-:S03]  /*8d60*/  F2FP.SATFINITE.E4M3.F32.PACK_AB_MERGE_C R14, R14, R15, RZ ;  /* 0x0000000f0e0e723e */ /* 0x008fc600048070ff */
[----:B------:R-:W3:Y:S04]  /*8d70*/  LDL.LU R15, [R1+0x3b4] ;  /* 0x0003b400010f7983 */ /* 0x000ee80000300800 */
[----:B------:R1:W-:Y:S04]  /*8d80*/  STL [R1+0x40], R14 ;  /* 0x0000400e01007387 */ /* 0x0003e80000100800 */
[----:B-1----:R-:W3:Y:S02]  /*8d90*/  LDL.LU R14, [R1+0x3b0] ;  /* 0x0003b000010e7983 */ /* 0x002ee40000300800 */
[----:B---3--:R-:W-:-:S02]  /*8da0*/  F2FP.SATFINITE.E4M3.F32.PACK_AB_MERGE_C R14, R14, R15, RZ ;  /* 0x0000000f0e0e723e */ /* 0x008fc400048070ff */
[----:B------:R-:W3:Y:S04]  /*8db0*/  LDL.LU R15, [R1+0x3ac] ;  /* 0x0003ac00010f7983 */ /* 0x000ee80000300800 */
[----:B------:R1:W-:Y:S04]  /*8dc0*/  STL [R1+0x2c], R14 ;  /* 0x00002c0e01007387 */ /* 0x0003e80000100800 */
[----:B-1----:R-:W3:Y:S01]  /*8dd0*/  LDL.LU R14, [R1+0x3a8] ;  /* 0x0003a800010e7983 */ /* 0x002ee20000300800 */
[----:B------:R-:W-:Y:S02]  /*8de0*/  F2FP.SATFINITE.E4M3.F32.PACK_AB_MERGE_C R10, R10, R11, RZ ;  /* 0x0000000b0a0a723e */ /* 0x000fe400048070ff */
[----:B------:R-:W-:-:S02]  /*8df0*/  F2FP.SATFINITE.E4M3.F32.PACK_AB_MERGE_C R5, R5, R9, RZ ;  /* 0x000000090505723e */ /* 0x000fc400048070ff */
[----:B------:R-:W-:Y:S02]  /*8e00*/  F2FP.SATFINITE.E4M3.F32.PACK_AB_MERGE_C R6, R6, R28, RZ ;  /* 0x0000001c0606723e */ /* 0x000fe400048070ff */
[----:B------:R-:W-:Y:S02]  /*8e10*/  F2FP.SATFINITE.E4M3.F32.PACK_AB_MERGE_C R0, R0, R4, RZ ;  /* 0x000000040000723e */ /* 0x000fe400048070ff */
[----:B---3--:R-:W-:-:S05]  /*8e20*/  F2FP.SATFINITE.E4M3.F32.PACK_AB_MERGE_C R14, R15, R14, RZ ;  /* 0x0000000e0f0e723e */ /* 0x008fca00048070ff */
[----:B------:R1:W-:Y:S04]  /*8e30*/  STL [R1+0x24], R14 ;  /* 0x0000240e01007387 */ /* 0x0003e80000100800 */
[----:B------:R3:W-:Y:S04]  /*8e40*/  STL [R1+0x20], R10 ;  /* 0x0000200a01007387 */ /* 0x0007e80000100800 */
[----:B-1----:R-:W2:Y:S04]  /*8e50*/  LDL.LU R14, [R1+0x30] ;  /* 0x00003000010e7983 */ /* 0x002ea80000300800 */
[----:B------:R-:W2:Y:S04]  /*8e60*/  LDL.LU R15, [R1+0x34] ;  /* 0x00003400010f7983 */ /* 0x000ea80000300800 */
[----:B------:R-:W2:Y:S04]  /*8e70*/  LDL.LU R11, [R1+0x38] ;  /* 0x00003800010b7983 */ /* 0x000ea80000300800 */
[----:B---3--:R-:W3:Y:S04]  /*8e80*/  LDL.LU R10, [R1+0x3c] ;  /* 0x00003c00010a7983 */ /* 0x008ee80000300800 */
[----:B------:R-:W2:Y:S04]  /*8e90*/  LDL.LU R9, [R1+0x244] ;  /* 0x0002440001097983 */ /* 0x000ea80000300800 */
[----:B------:R-:W2:Y:S04]  /*8ea0*/  LDL.LU R28, [R1+0x240] ;  /* 0x00024000011c7983 */ /* 0x000ea80000300800 */
[----:B------:R-:W2:Y:S02]  /*8eb0*/  LDL.LU R4, [R1+0x3a4] ;  /* 0x0003a40001047983 */ /* 0x000ea40000300800 */
[----:B--2---:R-:W-:-:S02]  /*8ec0*/  F2FP.SATFINITE.E4M3.F32.PACK_AB_MERGE_C R4, R4, R18, RZ ;  /* 0x000000120404723e */ /* 0x004fc400048070ff */
[----:B------:R-:W2:Y:S01]  /*8ed0*/  LDL.LU R18, [R1+0x3a0] ;  /* 0x0003a00001127983 */ /* 0x000ea20000300800 */
[----:B------:R-:W-:Y:S02]  /*8ee0*/  F2FP.SATFINITE.E4M3.F32.PACK_AB_MERGE_C R25, R25, R29, RZ ;  /* 0x0000001d1919723e */ /* 0x000fe400048070ff */
[----:B------:R-:W1:Y:S01]  /*8ef0*/  S2R R29, SR_TID.X ;  /* 0x00000000001d7919 */ /* 0x000e620000002100 */
[----:B--2---:R-:W-:Y:S02]  /*8f00*/  F2FP.SATFINITE.E4M3.F32.PACK_AB_MERGE_C R18, R18, R19, RZ ;  /* 0x000000131212723e */ /* 0x004fe400048070ff */
[----:B------:R-:W2:Y:S01]  /*8f10*/  LDL.LU R19, [R1+0x39c] ;  /* 0x00039c0001137983 */ /* 0x000ea20000300800 */
[----:B------:R-:W-:Y:S02]  /*8f20*/  F2FP.SATFINITE.E4M3.F32.PACK_AB_MERGE_C R16, R16, R20, RZ ;  /* 0x000000141010723e */ /* 0x000fe400048070ff */
[----:B------:R-:W-:Y:S02]  /*8f30*/  F2FP.SATFINITE.E4M3.F32.PACK_AB_MERGE_C R2, R2, R21, RZ ;  /* 0x000000150202723e */ /* 0x000fe400048070ff */
[----:B------:R-:W-:-:S02]  /*8f40*/  F2FP.SATFINITE.E4M3.F32.PACK_AB_MERGE_C R8, R3, R8, RZ ;  /* 0x000000080308723e */ /* 0x000fc400048070ff */
[----:B------:R-:W-:Y:S02]  /*8f50*/  F2FP.SATFINITE.E4M3.F32.PACK_AB_MERGE_C R27, R27, R22, RZ ;  /* 0x000000161b1b723e */ /* 0x000fe400048070ff */
[----:B------:R-:W-:Y:S02]  /*8f60*/  F2FP.SATFINITE.E4M3.F32.PACK_AB_MERGE_C R26, R26, R7, RZ ;  /* 0x000000071a1a723e */ /* 0x000fe400048070ff */
[----:B------:R-:W-:Y:S01]  /*8f70*/  F2FP.SATFINITE.E4M3.F32.PACK_AB_MERGE_C R24, R24, R12, RZ ;  /* 0x0000000c1818723e */ /* 0x000fe200048070ff */
[----:B-1----:R-:W-:Y:S01]  /*8f80*/  IMAD.SHL.U32 R3, R29, 0x80, RZ ;  /* 0x000000801d037824 */ /* 0x002fe200078e00ff */
[----:B------:R-:W-:-:S04]  /*8f90*/  F2FP.SATFINITE.E4M3.F32.PACK_AB_MERGE_C R23, R23, R13, RZ ;  /* 0x0000000d1717723e */ /* 0x000fc800048070ff */
[----:B------:R-:W-:Y:S02]  /*8fa0*/  LOP3.LUT R13, R3, 0x800, RZ, 0xc0, !PT ;  /* 0x00000800030d7812 */ /* 0x000fe400078ec0ff */
[----:B------:R-:W-:Y:S02]  /*8fb0*/  F2FP.SATFINITE.E4M3.F32.PACK_AB_MERGE_C R15, R15, R14, RZ ;  /* 0x0000000e0f0f723e */ /* 0x000fe400048070ff */
[----:B---3--:R-:W-:Y:S02]  /*8fc0*/  F2FP.SATFINITE.E4M3.F32.PACK_AB_MERGE_C R10, R10, R11, RZ ;  /* 0x0000000b0a0a723e */ /* 0x008fe400048070ff */
[----:B--2---:R-:W-:Y:S02]  /*8fd0*/  F2FP.SATFINITE.E4M3.F32.PACK_AB_MERGE_C R17, R17, R19, RZ ;  /* 0x000000131111723e */ /* 0x004fe400048070ff */
[----:B------:R-:W2:Y:S04]  /*8fe0*/  LDL.LU R19, [R1+0x398] ;  /* 0x0003980001137983 */ /* 0x000ea80000300800 */
[----:B------:R-:W3:Y:S04]  /*8ff0*/  LDL.LU R20, [R1+0x394] ;  /* 0x0003940001147983 */ /* 0x000ee80000300800 */
[----:B------:R-:W2:Y:S04]  /*9000*/  LDL.LU R21, [R1+0x390] ;  /* 0x0003900001157983 */ /* 0x000ea80000300800 */
[----:B------:R-:W3:Y:S04]  /*9010*/  LDL.LU R22, [R1+0x38c] ;  /* 0x00038c0001167983 */ /* 0x000ee80000300800 */
[----:B------:R-:W2:Y:S04]  /*9020*/  LDL.LU R7, [R1+0x388] ;  /* 0x0003880001077983 */ /* 0x000ea80000300800 */
[----:B------:R-:W2:Y:S04]  /*9030*/  LDL.LU R12, [R1+0x384] ;  /* 0x00038400010c7983 */ /* 0x000ea80000300800 */
[----:B------:R1:W-:Y:S04]  /*9040*/  STL [R1+0x18], R8 ;  /* 0x0000180801007387 */ /* 0x0003e80000100800 */
[----:B------:R0:W-:Y:S01]  /*9050*/  STL [R1+0x1c], R23 ;  /* 0x00001c1701007387 */ /* 0x0001e20000100800 */
[----:B-1----:R-:W-:-:S02]  /*9060*/  IMAD.SHL.U32 R8, R29, 0x100, RZ ;  /* 0x000001001d087824 */ /* 0x002fc400078e00ff */
[----:B0-----:R-:W-:-:S03]  /*9070*/  IMAD.SHL.U32 R23, R29, 0x10, RZ ;  /* 0x000000101d177824 */ /* 0x001fc600078e00ff */
[----:B------:R-:W-:Y:S01]  /*9080*/  LOP3.LUT R3, R8, 0x2000, RZ, 0xc0, !PT ;  /* 0x0000200008037812 */ /* 0x000fe200078ec0ff */
[----:B------:R-:W-:-:S03]  /*9090*/  IMAD.SHL.U32 R8, R29, 0x4, RZ ;  /* 0x000000041d087824 */ /* 0x000fc600078e00ff */
[----:B------:R-:W-:Y:S02]  /*90a0*/  IADD3 R3, PT, PT, R3, UR5, R13 ;  /* 0x0000000503037c10 */ /* 0x000fe4000fffe00d */
[----:B------:R-:W2:Y:S01]  /*90b0*/  LDL.LU R13, [R1+0x380] ;  /* 0x00038000010d7983 */ /* 0x000ea20000300800 */
[----:B------:R-:W-:Y:S02]  /*90c0*/  LOP3.LUT R23, R23, 0xf0, RZ, 0xc0, !PT ;  /* 0x000000f017177812 */ /* 0x000fe400078ec0ff */
[----:B------:R-:W-:Y:S01]  /*90d0*/  LOP3.LUT R8, R8, 0x700, RZ, 0xc0, !PT ;  /* 0x0000070008087812 */ /* 0x000fe200078ec0ff */
[----:B------:R-:W2:Y:S04]  /*90e0*/  LDL.LU R14, [R1+0x37c] ;  /* 0x00037c00010e7983 */ /* 0x000ea80000300800 */
[----:B------:R0:W-:Y:S01]  /*90f0*/  STL [R1+0x10], R15 ;  /* 0x0000100f01007387 */ /* 0x0001e20000100800 */
[----:B------:R-:W-:-:S03]  /*9100*/  IADD3 R3, PT, PT, R8, R3, R23 ;  /* 0x0000000308037210 */ /* 0x000fc60007ffe017 */
[----:B0-----:R-:W2:Y:S04]  /*9110*/  LDL.LU R15, [R1+0x378] ;  /* 0x00037800010f7983 */ /* 0x001ea80000300800 */
[----:B------:R-:W2:Y:S04]  /*9120*/  LDL.LU R11, [R1+0x374] ;  /* 0x00037400010b7983 */ /* 0x000ea80000300800 */
[----:B------:R0:W-:Y:S04]  /*9130*/  STL [R1+0x14], R10 ;  /* 0x0000140a01007387 */ /* 0x0001e80000100800 */
[----:B0-----:R-:W2:Y:S04]  /*9140*/  LDL.LU R10, [R1+0x370] ;  /* 0x00037000010a7983 */ /* 0x001ea80000300800 */
[----:B------:R-:W2:Y:S04]  /*9150*/  LDL.LU R23, [R1+0x36c] ;  /* 0x00036c0001177983 */ /* 0x000ea80000300800 */
[----:B------:R-:W2:Y:S02]  /*9160*/  LDL.LU R8, [R1+0x368] ;  /* 0x0003680001087983 */ /* 0x000ea40000300800 */
[----:B--2---:R-:W-:-:S02]  /*9170*/  PRMT R8, R9, 0x5410, R8 ;  /* 0x0000541009087816 */ /* 0x004fc40000000008 */
[----:B------:R-:W2:Y:S02]  /*9180*/  LDL.LU R9, [R1+0x364] ;  /* 0x0003640001097983 */ /* 0x000ea40000300800 */
[----:B--2---:R-:W-:Y:S02]  /*9190*/  PRMT R9, R28, 0x5410, R9 ;  /* 0x000054101c097816 */ /* 0x004fe40000000009 */
[----:B------:R-:W2:Y:S01]  /*91a0*/  LDL.LU R28, [R1+0x360] ;  /* 0x00036000011c7983 */ /* 0x000ea20000300800 */
[----:B------:R-:W-:Y:S02]  /*91b0*/  PRMT R11, R23, 0x5410, R11 ;  /* 0x00005410170b7816 */ /* 0x000fe4000000000b */
[----:B--2---:R-:W-:Y:S02]  /*91c0*/  PRMT R10, R28, 0x5410, R10 ;  /* 0x000054101c0a7816 */ /* 0x004fe4000000000a */
[----:B------:R-:W2:Y:S04]  /*91d0*/  LDL.LU R28, [R1+0x35c] ;  /* 0x00035c00011c7983 */ /* 0x000ea80000300800 */
[----:B------:R-:W3:Y:S04]  /*91e0*/  LDL.LU R23, [R1+0x248] ;  /* 0x0002480001177983 */ /* 0x000ee80000300800 */
[----:B------:R0:W-:Y:S04]  /*91f0*/  STSM.16.M88.4 [R3], R8 ;  /* 0x0000000803007844 */ /* 0x0001e80000000200 */
[----:B0-----:R-:W3:Y:S01]  /*9200*/  LDL R11, [R1+0x318] ;  /* 0x00031800010b7983 */ /* 0x001ee20000100800 */
[----:B--2---:R-:W-:-:S02]  /*9210*/  VIADD R8, R28, 0x1 ;  /* 0x000000011c087836 */ /* 0x004fc40000000000 */
[C---:B------:R-:W-:Y:S02]  /*9220*/  VIADD R9, R28.reuse, 0x2 ;  /* 0x000000021c097836 */ /* 0x040fe40000000000 */
[C---:B------:R-:W-:Y:S01]  /*9230*/  VIADD R10, R28.reuse, 0x3 ;  /* 0x000000031c0a7836 */ /* 0x040fe20000000000 */
[----:B---3--:R-:W-:Y:S01]  /*9240*/  ISETP.GE.AND P0, PT, R11, UR12, PT ;  /* 0x0000000c0b007c0c */ /* 0x008fe2000bf06270 */
[----:B------:R-:W-:Y:S01]  /*9250*/  VIADD R11, R28, 0x4 ;  /* 0x000000041c0b7836 */ /* 0x000fe20000000000 */
[----:B------:R-:W-:Y:S01]  /*9260*/  LOP3.LUT R29, R29, 0x1ff, RZ, 0xc0, !PT ;  /* 0x000001ff1d1d7812 */ /* 0x000fe200078ec0ff */
[----:B------:R-:W0:Y:S01]  /*9270*/  LDCU UR12, c[0x0][0x39c] ;  /* 0x00007380ff0c77ac */ /* 0x000e220008000800 */
[----:B----4-:R-:W-:Y:S02]  /*9280*/  ISETP.LT.AND P5, PT, R8, UR4, !P0 ;  /* 0x0000000408007c0c */ /* 0x010fe4000c7a1270 */
[----:B------:R-:W-:Y:S01]  /*9290*/  PRMT R8, R14, 0x5410, R12 ;  /* 0x000054100e087816 */ /* 0x000fe2000000000c */
[----:B------:R-:W1:Y:S01]  /*92a0*/  LDCU UR4, c[0x0][0x3b8] ;  /* 0x00007700ff0477ac */ /* 0x000e620008000800 */
[----:B------:R-:W-:Y:S01]  /*92b0*/  ISETP.LT.AND P2, PT, R9, UR6, !P0 ;  /* 0x0000000609007c0c */ /* 0x000fe2000c741270 */
[----:B------:R-:W2:Y:S01]  /*92c0*/  LDL.LU R12, [R1+0xb0] ;  /* 0x0000b000010c7983 */ /* 0x000ea20000300800 */
[----:B------:R-:W-:Y:S01]  /*92d0*/  PRMT R9, R13, 0x5410, R7 ;  /* 0x000054100d097816 */ /* 0x000fe20000000007 */
[----:B------:R-:W3:Y:S01]  /*92e0*/  LDCU UR6, c[0x0][0x39c] ;  /* 0x00007380ff0677ac */ /* 0x000ee20008000800 */
[----:B------:R-:W-:Y:S01]  /*92f0*/  ISETP.LT.AND P6, PT, R10, UR10, !P0 ;  /* 0x0000000a0a007c0c */ /* 0x000fe2000c7c1270 */
[----:B------:R-:W4:Y:S01]  /*9300*/  LDL.LU R14, [R1+0x48] ;  /* 0x00004800010e7983 */ /* 0x000f220000300800 */
[----:B------:R-:W-:-:S02]  /*9310*/  PRMT R10, R6, 0x5410, R0 ;  /* 0x00005410060a7816 */ /* 0x000fc40000000000 */
[----:B------:R-:W-:Y:S01]  /*9320*/  ISETP.LT.AND P4, PT, R11, UR11, !P0 ;  /* 0x0000000b0b007c0c */ /* 0x000fe2000c781270 */
[----:B------:R-:W2:Y:S01]  /*9330*/  LDL.LU R13, [R1+0xb4] ;  /* 0x0000b400010d7983 */ /* 0x000ea20000300800 */
[----:B------:R-:W-:Y:S01]  /*9340*/  PRMT R11, R5, 0x5410, R4 ;  /* 0x00005410050b7816 */ /* 0x000fe20000000004 */
[----:B------:R-:W0:Y:S02]  /*9350*/  LDCU.64 UR10, c[0x0][0x390] ;  /* 0x00007200ff0a77ac */ /* 0x000e240008000a00 */
[----:B------:R-:W2:Y:S04]  /*9360*/  LDL.LU R7, [R1+0x44] ;  /* 0x0000440001077983 */ /* 0x000ea80000300800 */
[----:B------:R-:W4:Y:S04]  /*9370*/  LDL.LU R6, [R1+0xc] ;  /* 0x00000c0001067983 */ /* 0x000f280000300800 */
[----:B------:R-:W3:Y:S04]  /*9380*/  LDL.LU R0, [R1+0xd0] ;  /* 0x0000d00001007983 */ /* 0x000ee80000300800 */
[----:B------:R-:W3:Y:S04]  /*9390*/  LDL.LU R4, [R1+0x9c] ;  /* 0x00009c0001047983 */ /* 0x000ee80000300800 */
[----:B------:R-:W-:Y:S01]  /*93a0*/  STSM.16.M88.4 [R3+0x1000], R8 ;  /* 0x0010000803007844 */ /* 0x000fe20000000200 */
[----:B------:R-:W-:Y:S01]  /*93b0*/  LEA R29, R29, UR5, 0x4 ;  /* 0x000000051d1d7c11 */ /* 0x000fe2000f8e20ff */
[----:B------:R-:W0:Y:S01]  /*93c0*/  LDCU UR5, c[0x0][0x3b4] ;  /* 0x00007680ff0577ac */ /* 0x000e220008000800 */
[----:B------:R-:W-:Y:S06]  /*93d0*/  BAR.SYNC.DEFER_BLOCKING 0x0 ;  /* 0x0000000000007b1d */ /* 0x000fec0000010000 */
[----:B------:R-:W-:Y:S01]  /*93e0*/  LDS.128 R8, [R29+0x2000] ;  /* 0x002000001d087984 */ /* 0x000fe20000000c00 */
[----:B--2---:R-:W-:-:S02]  /*93f0*/  PRMT R15, R7, 0x5410, R15 ;  /* 0x00005410070f7816 */ /* 0x004fc4000000000f */
[----:B----4-:R-:W-:Y:S02]  /*9400*/  PRMT R14, R14, 0x5410, R6 ;  /* 0x000054100e0e7816 */ /* 0x010fe40000000006 */
[----:B---3--:R-:W-:Y:S02]  /*9410*/  PRMT R13, R13, 0x5410, R4 ;  /* 0x000054100d0d7816 */ /* 0x008fe40000000004 */
[----:B------:R-:W2:Y:S01]  /*9420*/  LDS.128 R4, [R29] ;  /* 0x000000001d047984 */ /* 0x000ea20000000c00 */
[----:B------:R-:W-:-:S03]  /*9430*/  PRMT R12, R23, 0x5410, R12 ;  /* 0x00005410170c7816 */ /* 0x000fc6000000000c */
[----:B------:R-:W3:Y:S04]  /*9440*/  LDL.LU R23, [R1+0x64] ;  /* 0x0000640001177983 */ /* 0x000ee80000300800 */
[----:B------:R-:W-:Y:S01]  /*9450*/  STL [R1+0x28], R29 ;  /* 0x0000281d01007387 */ /* 0x000fe20000100800 */
[----:B------:R-:W-:Y:S06]  /*9460*/  BAR.SYNC.DEFER_BLOCKING 0x0 ;  /* 0x0000000000007b1d */ /* 0x000fec0000010000 */
[----:B--2---:R2:W-:Y:S04]  /*9470*/  STL.64 [R1+0x340], R6 ;  /* 0x0003400601007387 */ /* 0x0045e80000100a00 */
[----:B--2---:R-:W2:Y:S04]  /*9480*/  LDL.LU R6, [R1+0x68] ;  /* 0x0000680001067983 */ /* 0x004ea80000300800 */
[----:B------:R-:W3:Y:S04]  /*9490*/  LDL.LU R7, [R1+0x4c] ;  /* 0x00004c0001077983 */ /* 0x000ee80000300800 */
[----:B------:R4:W-:Y:S04]  /*94a0*/  STL.64 [R1+0x338], R4 ;  /* 0x0003380401007387 */ /* 0x0009e80000100a00 */
[----:B----4-:R-:W4:Y:S04]  /*94b0*/  LDL.LU R4, [R1+0xb8] ;  /* 0x0000b80001047983 */ /* 0x010f280000300800 */
[----:B------:R-:W2:Y:S04]  /*94c0*/  LDL.LU R5, [R1+0x60] ;  /* 0x0000600001057983 */ /* 0x000ea80000300800 */
[----:B------:R0:W-:Y:S04]  /*94d0*/  STL.64 [R1+0x350], R10 ;  /* 0x0003500a01007387 */ /* 0x0001e80000100a00 */
[----:B0-----:R-:W2:Y:S04]  /*94e0*/  LDL.LU R10, [R1+0xbc] ;  /* 0x0000bc00010a7983 */ /* 0x001ea80000300800 */
[----:B------:R-:W2:Y:S04]  /*94f0*/  LDL.LU R11, [R1+0xd4] ;  /* 0x0000d400010b7983 */ /* 0x000ea80000300800 */
[----:B------:R0:W-:Y:S02]  /*9500*/  STSM.16.M88.4 [R3], R12 ;  /* 0x0000000c03007844 */ /* 0x0001e40000000200 */
[----:B0-----:R-:W-:-:S02]  /*9510*/  PRMT R12, R22, 0x5410, R20 ;  /* 0x00005410160c7816 */ /* 0x001fc40000000014 */
[----:B------:R-:W-:Y:S02]  /*9520*/  PRMT R13, R21, 0x5410, R19 ;  /* 0x00005410150d7816 */ /* 0x000fe40000000013 */
[----:B------:R-:W-:Y:S02]  /*9530*/  PRMT R14, R18, 0x5410, R16 ;  /* 0x00005410120e7816 */ /* 0x000fe40000000010 */
[----:B------:R-:W-:-:S05]  /*9540*/  PRMT R15, R17, 0x5410, R2 ;  /* 0x00005410110f7816 */ /* 0x000fca0000000002 */
[----:B------:R-:W-:Y:S04]  /*9550*/  STSM.16.M88.4 [R3+0x1000], R12 ;  /* 0x0010000c03007844 */ /* 0x000fe80000000200 */
[----:B------:R0:W-:Y:S02]  /*9560*/  STL.64 [R1+0x348], R8 ;  /* 0x0003480801007387 */ /* 0x0001e40000100a00 */
[----:B0-----:R-:W-:Y:S02]  /*9570*/  IMAD.MOV.U32 R9, RZ, RZ, R29 ;  /* 0x000000ffff097224 */ /* 0x001fe400078e001d */
[----:B------:R-:W2:Y:S02]  /*9580*/  LDL.LU R29, [R1+0x358] ;  /* 0x00035800011d7983 */ /* 0x000ea40000300800 */
[----:B------:R-:W-:Y:S01]  /*9590*/  IMAD.MOV.U32 R19, RZ, RZ, R9 ;  /* 0x000000ffff137224 */ /* 0x000fe200078e0009 */
[----:B------:R-:W-:Y:S06]  /*95a0*/  BAR.SYNC.DEFER_BLOCKING 0x0 ;  /* 0x0000000000007b1d */ /* 0x000fec0000010000 */
[----:B------:R-:W2:Y:S04]  /*95b0*/  LDL.LU R2, [R1+0x318] ;  /* 0x0003180001027983 */ /* 0x000ea80000300800 */
[----:B------:R-:W2:Y:S04]  /*95c0*/  LDL.LU R8, [R1+0xf4] ;  /* 0x0000f40001087983 */ /* 0x000ea80000300800 */
[----:B------:R-:W2:Y:S04]  /*95d0*/  LDL.LU R9, [R1+0xf0] ;  /* 0x0000f00001097983 */ /* 0x000ea80000300800 */
[----:B------:R-:W0:Y:S04]  /*95e0*/  LDS.128 R12, [R19] ;  /* 0x00000000130c7984 */ /* 0x000e280000000c00 */
[----:B------:R-:W0:Y:S01]  /*95f0*/  LDS.128 R16, [R19+0x2000] ;  /* 0x0020000013107984 */ /* 0x000e220000000c00 */
[----:B---3--:R-:W-:-:S02]  /*9600*/  PRMT R23, R23, 0x5410, R7 ;  /* 0x0000541017177816 */ /* 0x008fc40000000007 */
[----:B----4-:R-:W-:Y:S02]  /*9610*/  PRMT R21, R0, 0x5410, R4 ;  /* 0x0000541000157816 */ /* 0x010fe40000000004 */
[----:B--2---:R-:W-:Y:S02]  /*9620*/  PRMT R22, R6, 0x5410, R5 ;  /* 0x0000541006167816 */ /* 0x004fe40000000005 */
[----:B------:R-:W-:Y:S01]  /*9630*/  PRMT R20, R11, 0x5410, R10 ;  /* 0x000054100b147816 */ /* 0x000fe2000000000a */
[----:B------:R-:W-:Y:S06]  /*9640*/  BAR.SYNC.DEFER_BLOCKING 0x0 ;  /* 0x0000000000007b1d */ /* 0x000fec0000010000 */
[----:B------:R-:W2:Y:S04]  /*9650*/  LDL.LU R10, [R1+0x98] ;  /* 0x00009800010a7983 */ /* 0x000ea80000300800 */
[----:B------:R-:W3:Y:S04]  /*9660*/  LDL.LU R11, [R1+0x6c] ;  /* 0x00006c00010b7983 */ /* 0x000ee80000300800 */
[----:B------:R-:W3:Y:S04]  /*9670*/  LDL.LU R0, [R1+0x94] ;  /* 0x0000940001007983 */ /* 0x000ee80000300800 */
[----:B------:R-:W4:Y:S04]  /*9680*/  LDL.LU R4, [R1+0x40] ;  /* 0x0000400001047983 */ /* 0x000f280000300800 */
[----:B------:R-:W2:Y:S04]  /*9690*/  LDL.LU R5, [R1+0x2c] ;  /* 0x00002c0001057983 */ /* 0x000ea80000300800 */
[----:B------:R-:W2:Y:S04]  /*96a0*/  LDL.LU R6, [R1+0x18] ;  /* 0x0000180001067983 */ /* 0x000ea80000300800 */
[----:B------:R-:W2:Y:S04]  /*96b0*/  LDL.LU R7, [R1+0x1c] ;  /* 0x00001c0001077983 */ /* 0x000ea80000300800 */
[----:B0-----:R0:W-:Y:S04]  /*96c0*/  STL.64 [R1+0x328], R12 ;  /* 0x0003280c01007387 */ /* 0x0011e80000100a00 */
[----:B------:R-:W-:Y:S04]  /*96d0*/  STSM.16.M88.4 [R3], R20 ;  /* 0x0000001403007844 */ /* 0x000fe80000000200 */
[----:B0-----:R-:W2:Y:S04]  /*96e0*/  LDL.LU R12, [R1+0x10] ;  /* 0x00001000010c7983 */ /* 0x001ea80000300800 */
[----:B------:R-:W2:Y:S04]  /*96f0*/  LDL.LU R13, [R1+0x14] ;  /* 0x00001400010d7983 */ /* 0x000ea80000300800 */
[----:B------:R0:W-:Y:S04]  /*9700*/  STL.64 [R1+0x320], R14 ;  /* 0x0003200e01007387 */ /* 0x0001e80000100a00 */
[----:B0-----:R-:W4:Y:S04]  /*9710*/  LDL.LU R14, [R1+0x24] ;  /* 0x00002400010e7983 */ /* 0x001f280000300800 */
[----:B------:R-:W2:Y:S04]  /*9720*/  LDL.LU R15, [R1+0x20] ;  /* 0x00002000010f7983 */ /* 0x000ea80000300800 */
[----:B------:R0:W-:Y:S04]  /*9730*/  STL.64 [R1+0x330], R18 ;  /* 0x0003301201007387 */ /* 0x0001e80000100a00 */
[----:B0-----:R-:W2:Y:S04]  /*9740*/  LDL.LU R18, [R1+0x90] ;  /* 0x0000900001127983 */ /* 0x001ea80000300800 */
[----:B------:R-:W2:Y:S04]  /*9750*/  LDL R19, [R1+0x28] ;  /* 0x0000280001137983 */ /* 0x000ea80000100800 */
[----:B------:R-:W2:Y:S04]  /*9760*/  LDL.LU R21, [R1] ;  /* 0x0000000001157983 */ /* 0x000ea80000300800 */
[----:B------:R-:W2:Y:S04]  /*9770*/  LDL.LU R22, [R1+0x8] ;  /* 0x0000080001167983 */ /* 0x000ea80000300800 */
[----:B------:R-:W3:Y:S01]  /*9780*/  LDL.LU R23, [R1+0x4] ;  /* 0x0000040001177983 */ /* 0x000ee20000300800 */
[----:B--2---:R-:W-:-:S02]  /*9790*/  PRMT R20, R22, 0x5410, R21 ;  /* 0x0000541016147816 */ /* 0x004fc40000000015 */
[----:B------:R-:W-:Y:S02]  /*97a0*/  PRMT R22, R27, 0x5410, R25 ;  /* 0x000054101b167816 */ /* 0x000fe40000000019 */
[----:B---3--:R-:W-:Y:S02]  /*97b0*/  PRMT R21, R23, 0x5410, R29 ;  /* 0x0000541017157816 */ /* 0x008fe4000000001d */
[----:B------:R-:W2:Y:S04]  /*97c0*/  LDL.LU R29, [R1+0xd8] ;  /* 0x0000d800011d7983 */ /* 0x000ea80000300800 */
[----:B------:R-:W3:Y:S01]  /*97d0*/  LDL.LU R25, [R1+0xdc] ;  /* 0x0000dc0001197983 */ /* 0x000ee20000300800 */
[----:B------:R-:W-:-:S05]  /*97e0*/  PRMT R23, R26, 0x5410, R24 ;  /* 0x000054101a177816 */ /* 0x000fca0000000018 */
[----:B------:R-:W-:Y:S01]  /*97f0*/  STSM.16.M88.4 [R3+0x1000], R20 ;  /* 0x0010001403007844 */ /* 0x000fe20000000200 */
[----:B------:R-:W-:Y:S01]  /*9800*/  BAR.SYNC.DEFER_BLOCKING 0x0 ;  /* 0x0000000000007b1d */ /* 0x000fe20000010000 */
[----:B------:R-:W-:Y:S02]  /*9810*/  PRMT R10, R10, 0x5410, R18 ;  /* 0x000054100a0a7816 */ /* 0x000fe40000000012 */
[----:B------:R-:W-:-:S03]  /*9820*/  PRMT R11, R0, 0x5410, R11 ;  /* 0x00005410000b7816 */ /* 0x000fc6000000000b */
[----:B------:R-:W0:Y:S01]  /*9830*/  LDS.128 R20, [R19] ;  /* 0x0000000013147984 */ /* 0x000e220000000c00 */
[----:B----4-:R-:W-:Y:S02]  /*9840*/  PRMT R4, R4, 0x5410, R14 ;  /* 0x0000541004047816 */ /* 0x010fe4000000000e */
[----:B------:R-:W-:Y:S02]  /*9850*/  PRMT R5, R5, 0x5410, R15 ;  /* 0x0000541005057816 */ /* 0x000fe4000000000f */
[----:B------:R-:W-:Y:S02]  /*9860*/  PRMT R6, R6, 0x5410, R12 ;  /* 0x0000541006067816 */ /* 0x000fe4000000000c */
[----:B------:R-:W-:Y:S02]  /*9870*/  PRMT R7, R7, 0x5410, R13 ;  /* 0x0000541007077816 */ /* 0x000fe4000000000d */
[----:B---3--:R-:W-:Y:S02]  /*9880*/  PRMT R8, R8, 0x5410, R25 ;  /* 0x0000541008087816 */ /* 0x008fe40000000019 */
[----:B------:R-:W3:Y:S01]  /*9890*/  LDS.128 R24, [R19+0x2000] ;  /* 0x0020000013187984 */ /* 0x000ee20000000c00 */
[----:B--2---:R-:W-:Y:S01]  /*98a0*/  PRMT R9, R9, 0x5410, R29 ;  /* 0x0000541009097816 */ /* 0x004fe2000000001d */
[----:B------:R-:W-:Y:S06]  /*98b0*/  BAR.SYNC.DEFER_BLOCKING 0x0 ;  /* 0x0000000000007b1d */ /* 0x000fec0000010000 */
[----:B------:R2:W-:Y:S04]  /*98c0*/  STSM.16.M88.4 [R3], R8 ;  /* 0x0000000803007844 */ /* 0x0005e80000000200 */
[----:B------:R4:W-:Y:S04]  /*98d0*/  STSM.16.M88.4 [R3+0x1000], R4 ;  /* 0x0010000403007844 */ /* 0x0009e80000000200 */
[----:B--2---:R-:W2:Y:S04]  /*98e0*/  LDL.LU.64 R10, [R1+0x350] ;  /* 0x00035000010a7983 */ /* 0x004ea80000300a00 */
[----:B------:R-:W2:Y:S04]  /*98f0*/  LDL.LU.64 R8, [R1+0x348] ;  /* 0x0003480001087983 */ /* 0x000ea80000300a00 */
[----:B----4-:R-:W4:Y:S04]  /*9900*/  LDL.LU.64 R6, [R1+0x340] ;  /* 0x0003400001067983 */ /* 0x010f280000300a00 */
[----:B------:R-:W2:Y:S01]  /*9910*/  LDL.LU.64 R4, [R1+0x338] ;  /* 0x0003380001047983 */ /* 0x000ea20000300a00 */
[----:B------:R-:W-:Y:S01]  /*9920*/  IMAD R2, R2, UR5, RZ ;  /* 0x0000000502027c24 */ /* 0x000fe2000f8e02ff */
[----:B------:R-:W-:Y:S01]  /*9930*/  BAR.SYNC.DEFER_BLOCKING 0x0 ;  /* 0x0000000000007b1d */ /* 0x000fe20000010000 */
[----:B-1----:R-:W-:-:S03]  /*9940*/  IMAD R29, R28, UR4, RZ ;  /* 0x000000041c1d7c24 */ /* 0x002fc6000f8e02ff */
[----:B------:R-:W-:Y:S02]  /*9950*/  IADD3 R0, P3, PT, R2, UR10, RZ ;  /* 0x0000000a02007c10 */ /* 0x000fe4000ff7e0ff */
[----:B------:R-:W-:Y:S01]  /*9960*/  ISETP.LT.AND P1, PT, R28, UR13, !P0 ;  /* 0x0000000d1c007c0c */ /* 0x000fe2000c721270 */
[----:B------:R-:W1:Y:S01]  /*9970*/  LDCU UR5, c[0x0][0x39c] ;  /* 0x00007380ff0577ac */ /* 0x000e620008000800 */
[----:B------:R-:W-:Y:S02]  /*9980*/  LEA.HI.X.SX32 R2, R2, UR11, 0x1, P3 ;  /* 0x0000000b02027c11 */ /* 0x000fe400098f0eff */
[C---:B------:R-:W-:Y:S01]  /*9990*/  IADD3 R14, P3, PT, R29.reuse, R0, RZ ;  /* 0x000000001d0e7210 */ /* 0x040fe20007f7e0ff */
[C---:B------:R-:W-:Y:S01]  /*99a0*/  VIADD R12, R29.reuse, UR4 ;  /* 0x000000041d0c7c36 */ /* 0x040fe20008000000 */
[----:B------:R-:W0:Y:S02]  /*99b0*/  LDCU UR10, c[0x0][0x39c] ;  /* 0x00007380ff0a77ac */ /* 0x000e240008000800 */
[----:B------:R-:W-:-:S02]  /*99c0*/  LEA.HI.X.SX32 R15, R29, R2, 0x1, P3 ;  /* 0x000000021d0f7211 */ /* 0x000fc400018f0eff */
[C---:B------:R-:W-:Y:S01]  /*99d0*/  IADD3 R18, P3, PT, R12.reuse, R0, RZ ;  /* 0x000000000c127210 */ /* 0x040fe20007f7e0ff */
[C---:B------:R-:W-:Y:S01]  /*99e0*/  VIADD R29, R12.reuse, UR4 ;  /* 0x000000040c1d7c36 */ /* 0x040fe20008000000 */
[----:B------:R-:W0:Y:S02]  /*99f0*/  LDCU UR11, c[0x0][0x39c] ;  /* 0x00007380ff0b77ac */ /* 0x000e240008000800 */
[----:B------:R-:W-:Y:S02]  /*9a00*/  LEA.HI.X.SX32 R19, R12, R2, 0x1, P3 ;  /* 0x000000020c137211 */ /* 0x000fe400018f0eff */
[C---:B------:R-:W-:Y:S01]  /*9a10*/  IADD3 R12, P3, PT, R29.reuse, R0, RZ ;  /* 0x000000001d0c7210 */ /* 0x040fe20007f7e0ff */
[----:B------:R-:W0:Y:S03]  /*9a20*/  LDCU UR13, c[0x0][0x39c] ;  /* 0x00007380ff0d77ac */ /* 0x000e260008000800 */
[C---:B------:R-:W-:Y:S01]  /*9a30*/  LEA.HI.X.SX32 R13, R29.reuse, R2, 0x1, P3 ;  /* 0x000000021d0d7211 */ /* 0x040fe200018f0eff */
[----:B------:R-:W-:Y:S01]  /*9a40*/  VIADD R29, R29, UR4 ;  /* 0x000000041d1d7c36 */ /* 0x000fe20008000000 */
[----:B--2---:R-:W-:-:S05]  /*9a50*/  PRMT R3, R4, 0x7770, RZ ;  /* 0x0000777004037816 */ /* 0x004fca00000000ff */
[----:B------:R2:W-:Y:S02]  /*9a60*/  @P1 STG.E.U8 desc[UR8][R14.64], R3 ;  /* 0x000000030e001986 */ /* 0x0005e4000c101108 */
[----:B--2---:R-:W-:Y:S01]  /*9a70*/  VIADD R3, R28, 0x5 ;  /* 0x000000051c037836 */ /* 0x004fe20000000000 */
[----:B------:R-:W-:-:S04]  /*9a80*/  PRMT R14, R4, 0x7771, RZ ;  /* 0x00007771040e7816 */ /* 0x000fc800000000ff */
[----:B-1----:R-:W-:Y:S01]  /*9a90*/  ISETP.LT.AND P1, PT, R3, UR5, !P0 ;  /* 0x0000000503007c0c */ /* 0x002fe2000c721270 */
[----:B------:R-:W-:Y:S01]  /*9aa0*/  VIADD R3, R28, 0x6 ;  /* 0x000000061c037836 */ /* 0x000fe20000000000 */
[----:B------:R1:W-:Y:S01]  /*9ab0*/  @P5 STG.E.U8 desc[UR8][R18.64], R14 ;  /* 0x0000000e12005986 */ /* 0x0003e2000c101108 */
[----:B------:R-:W2:Y:S03]  /*9ac0*/  LDCU UR5, c[0x0][0x39c] ;  /* 0x00007380ff0577ac */ /* 0x000ea60008000800 */
[----:B------:R-:W-:Y:S01]  /*9ad0*/  ISETP.LT.AND P5, PT, R3, UR6, !P0 ;  /* 0x0000000603007c0c */ /* 0x000fe2000c7a1270 */
[----:B------:R-:W2:Y:S01]  /*9ae0*/  LDCU UR6, c[0x0][0x39c] ;  /* 0x00007380ff0677ac */ /* 0x000ea20008000800 */
[----:B------:R-:W-:-:S05]  /*9af0*/  PRMT R3, R5, 0x7770, RZ ;  /* 0x0000777005037816 */ /* 0x000fca00000000ff */
[----:B------:R2:W-:Y:S01]  /*9b00*/  @P2 STG.E.U8 desc[UR8][R12.64], R3 ;  /* 0x000000030c002986 */ /* 0x0005e2000c101108 */
[----:B-1----:R-:W-:Y:S01]  /*9b10*/  VIADD R14, R28, 0x7 ;  /* 0x000000071c0e7836 */ /* 0x002fe20000000000 */
[----:B------:R-:W-:-:S04]  /*9b20*/  IADD3 R18, P2, PT, R29, R0, RZ ;  /* 0x000000001d127210 */ /* 0x000fc80007f5e0ff */
[----:B0-----:R-:W-:Y:S01]  /*9b30*/  ISETP.LT.AND P3, PT, R14, UR10, !P0 ;  /* 0x0000000a0e007c0c */ /* 0x001fe2000c761270 */
[----:B------:R-:W0:Y:S01]  /*9b40*/  LDCU UR10, c[0x0][0x39c] ;  /* 0x00007380ff0a77ac */ /* 0x000e220008000800 */
[C---:B------:R-:W-:Y:S01]  /*9b50*/  LEA.HI.X.SX32 R19, R29.reuse, R2, 0x1, P2 ;  /* 0x000000021d137211 */ /* 0x040fe200010f0eff */
[----:B--2---:R-:W-:Y:S01]  /*9b60*/  VIADD R3, R29, UR4 ;  /* 0x000000041d037c36 */ /* 0x004fe20008000000 */
[----:B------:R-:W-:-:S04]  /*9b70*/  PRMT R29, R5, 0x7771, RZ ;  /* 0x00007771051d7816 */ /* 0x000fc800000000ff */
[C---:B------:R-:W-:Y:S02]  /*9b80*/  IADD3 R14, P2, PT, R3.reuse, R0, RZ ;  /* 0x00000000030e7210 */ /* 0x040fe40007f5e0ff */
[----:B----4-:R-:W-:Y:S02]  /*9b90*/  PRMT R12, R6, 0x7770, RZ ;  /* 0x00007770060c7816 */ /* 0x010fe400000000ff */
[C---:B------:R-:W-:Y:S01]  /*9ba0*/  LEA.HI.X.SX32 R15, R3.reuse, R2, 0x1, P2 ;  /* 0x00000002030f7211 */ /* 0x040fe200010f0eff */
[----:B------:R-:W-:Y:S01]  /*9bb0*/  VIADD R3, R3, UR4 ;  /* 0x0000000403037c36 */ /* 0x000fe20008000000 */
[----:B------:R1:W-:Y:S04]  /*9bc0*/  @P6 STG.E.U8 desc[UR8][R18.64], R29 ;  /* 0x0000001d12006986 */ /* 0x0003e8000c101108 */
[----:B------:R2:W-:Y:S01]  /*9bd0*/  @P4 STG.E.U8 desc[UR8][R14.64], R12 ;  /* 0x0000000c0e004986 */ /* 0x0005e2000c101108 */
[----:B------:R-:W-:-:S02]  /*9be0*/  VIADD R13, R28, 0x8 ;  /* 0x000000081c0d7836 */ /* 0x000fc40000000000 */
[C---:B-1----:R-:W-:Y:S01]  /*9bf0*/  VIADD R29, R3.reuse, UR4 ;  /* 0x00000004031d7c36 */ /* 0x042fe20008000000 */
[C---:B--2---:R-:W-:Y:S02]  /*9c00*/  IADD3 R14, P4, PT, R3.reuse, R0, RZ ;  /* 0x00000000030e7210 */ /* 0x044fe40007f9e0ff */
[----:B------:R-:W-:Y:S02]  /*9c10*/  PRMT R12, R6, 0x7771, RZ ;  /* 0x00007771060c7816 */ /* 0x000fe400000000ff */
[----:B------:R-:W-:Y:S01]  /*9c20*/  LEA.HI.X.SX32 R15, R3, R2, 0x1, P4 ;  /* 0x00000002030f7211 */ /* 0x000fe200020f0eff */
[----:B------:R-:W-:Y:S01]  /*9c30*/  VIADD R3, R28, 0xa ;  /* 0x0000000a1c037836 */ /* 0x000fe20000000000 */
[----:B------:R-:W-:-:S03]  /*9c40*/  IADD3 R18, P6, PT, R29, R0, RZ ;  /* 0x000000001d127210 */ /* 0x000fc60007fde0ff */
[----:B------:R1:W-:Y:S01]  /*9c50*/  @P1 STG.E.U8 desc[UR8][R14.64], R12 ;  /* 0x0000000c0e001986 */ /* 0x0003e2000c101108 */
[----:B0-----:R-:W-:Y:S01]  /*9c60*/  ISETP.LT.AND P1, PT, R3, UR10, !P0 ;  /* 0x0000000a03007c0c */ /* 0x001fe2000c721270 */
[----:B------:R-:W-:Y:S01]  /*9c70*/  VIADD R3, R29, UR4 ;  /* 0x000000041d037c36 */ /* 0x000fe20008000000 */
[----:B------:R-:W-:Y:S01]  /*9c80*/  ISETP.LT.AND P2, PT, R13, UR5, !P0 ;  /* 0x000000050d007c0c */ /* 0x000fe2000c741270 */
[C---:B------:R-:W-:Y:S01]  /*9c90*/  VIADD R13, R28.reuse, 0x9 ;  /* 0x000000091c0d7836 */ /* 0x040fe20000000000 */
[----:B------:R-:W-:Y:S01]  /*9ca0*/  LEA.HI.X.SX32 R19, R29, R2, 0x1, P6 ;  /* 0x000000021d137211 */ /* 0x000fe200030f0eff */
[----:B------:R-:W0:Y:S01]  /*9cb0*/  LDCU UR5, c[0x0][0x39c] ;  /* 0x00007380ff0577ac */ /* 0x000e220008000800 */
[----:B------:R-:W-:Y:S02]  /*9cc0*/  PRMT R29, R7, 0x7770, RZ ;  /* 0x00007770071d7816 */ /* 0x000fe400000000ff */
[----:B------:R-:W-:Y:S01]  /*9cd0*/  ISETP.LT.AND P4, PT, R13, UR6, !P0 ;  /* 0x000000060d007c0c */ /* 0x000fe2000c781270 */
[----:B------:R-:W2:Y:S01]  /*9ce0*/  LDCU UR6, c[0x0][0x39c] ;  /* 0x00007380ff0677ac */ /* 0x000ea20008000800 */
[C---:B-1----:R-:W-:Y:S01]  /*9cf0*/  IADD3 R12, P6, PT, R3.reuse, R0, RZ ;  /* 0x00000000030c7210 */ /* 0x042fe20007fde0ff */
[----:B------:R1:W-:Y:S01]  /*9d00*/  @P5 STG.E.U8 desc[UR8][R18.64], R29 ;  /* 0x0000001d12005986 */ /* 0x0003e2000c101108 */
[----:B------:R-:W-:Y:S01]  /*9d10*/  VIADD R14, R28, 0xb ;  /* 0x0000000b1c0e7836 */ /* 0x000fe20000000000 */
[----:B------:R-:W4:Y:S01]  /*9d20*/  LDCU UR10, c[0x0][0x39c] ;  /* 0x00007380ff0a77ac */ /* 0x000f220008000800 */
[C---:B------:R-:W-:Y:S01]  /*9d30*/  LEA.HI.X.SX32 R13, R3.reuse, R2, 0x1, P6 ;  /* 0x00000002030d7211 */ /* 0x040fe200030f0eff */
[----:B------:R-:W-:Y:S01]  /*9d40*/  VIADD R3, R3, UR4 ;  /* 0x0000000403037c36 */ /* 0x000fe20008000000 */
[----:B-1----:R-:W-:-:S05]  /*9d50*/  PRMT R29, R7, 0x7771, RZ ;  /* 0x00007771071d7816 */ /* 0x002fca00000000ff */
[----:B------:R1:W-:Y:S01]  /*9d60*/  @P3 STG.E.U8 desc[UR8][R12.64], R29 ;  /* 0x0000001d0c003986 */ /* 0x0003e2000c101108 */
[----:B0-----:R-:W-:Y:S01]  /*9d70*/  ISETP.LT.AND P6, PT, R14, UR5, !P0 ;  /* 0x000000050e007c0c */ /* 0x001fe2000c7c1270 */
[----:B------:R-:W0:Y:S01]  /*9d80*/  LDCU UR5, c[0x0][0x39c] ;  /* 0x00007380ff0577ac */ /* 0x000e220008000800 */
[C---:B-1----:R-:W-:Y:S01]  /*9d90*/  IADD3 R12, P3, PT, R3.reuse, R0, RZ ;  /* 0x00000000030c7210 */ /* 0x042fe20007f7e0ff */
[----:B------:R-:W-:-:S03]  /*9da0*/  VIADD R29, R3, UR4 ;  /* 0x00000004031d7c36 */ /* 0x000fc60008000000 */
[----:B------:R-:W-:Y:S02]  /*9db0*/  LEA.HI.X.SX32 R13, R3, R2, 0x1, P3 ;  /* 0x00000002030d7211 */ /* 0x000fe400018f0eff */
[----:B------:R-:W-:Y:S01]  /*9dc0*/  PRMT R3, R8, 0x7770, RZ ;  /* 0x0000777008037816 */ /* 0x000fe200000000ff */
[----:B------:R-:W-:Y:S01]  /*9dd0*/  VIADD R14, R28, 0xc ;  /* 0x0000000c1c0e7836 */ /* 0x000fe20000000000 */
[----:B------:R-:W-:-:S03]  /*9de0*/  IADD3 R18, P3, PT, R29, R0, RZ ;  /* 0x000000001d127210 */ /* 0x000fc60007f7e0ff */
[----:B------:R1:W-:Y:S01]  /*9df0*/  @P2 STG.E.U8 desc[UR8][R12.64], R3 ;  /* 0x000000030c002986 */ /* 0x0003e2000c101108 */
[C---:B------:R-:W-:Y:S02]  /*9e00*/  LEA.HI.X.SX32 R19, R29.reuse, R2, 0x1, P3 ;  /* 0x000000021d137211 */ /* 0x040fe400018f0eff */
[----:B--2---:R-:W-:Y:S01]  /*9e10*/  ISETP.LT.AND P5, PT, R14, UR6, !P0 ;  /* 0x000000060e007c0c */ /* 0x004fe2000c7a1270 */
[----:B------:R-:W2:Y:S01]  /*9e20*/  LDCU UR6, c[0x0][0x39c] ;  /* 0x00007380ff0677ac */ /* 0x000ea20008000800 */
[----:B-1----:R-:W-:Y:S01]  /*9e30*/  VIADD R3, R29, UR4 ;  /* 0x000000041d037c36 */ /* 0x002fe20008000000 */
[----:B------:R-:W-:Y:S01]  /*9e40*/  PRMT R12, R8, 0x7771, RZ ;  /* 0x00007771080c7816 */ /* 0x000fe200000000ff */
[----:B------:R-:W-:-:S03]  /*9e50*/  VIADD R29, R28, 0xe ;  /* 0x0000000e1c1d7836 */ /* 0x000fc60000000000 */
[----:B------:R-:W-:Y:S01]  /*9e60*/  IADD3 R14, P3, PT, R3, R0, RZ ;  /* 0x00000000030e7210 */ /* 0x000fe20007f7e0ff */
[----:B------:R1:W-:Y:S01]  /*9e70*/  @P4 STG.E.U8 desc[UR8][R18.64], R12 ;  /* 0x0000000c12004986 */ /* 0x0003e2000c101108 */
[----:B----4-:R-:W-:Y:S01]  /*9e80*/  ISETP.LT.AND P4, PT, R29, UR10, !P0 ;  /* 0x0000000a1d007c0c */ /* 0x010fe2000c781270 */
[C---:B------:R-:W-:Y:S01]  /*9e90*/  VIADD R13, R28.reuse, 0xd ;  /* 0x0000000d1c0d7836 */ /* 0x040fe20000000000 */
[C---:B------:R-:W-:Y:S01]  /*9ea0*/  LEA.HI.X.SX32 R15, R3.reuse, R2, 0x1, P3 ;  /* 0x00000002030f7211 */ /* 0x040fe200018f0eff */
[----:B------:R-:W-:Y:S01]  /*9eb0*/  VIADD R29, R3, UR4 ;  /* 0x00000004031d7c36 */ /* 0x000fe20008000000 */
[----:B------:R-:W4:Y:S01]  /*9ec0*/  LDCU UR10, c[0x0][0x39c] ;  /* 0x00007380ff0a77ac */ /* 0x000f220008000800 */
[----:B-1----:R-:W-:Y:S02]  /*9ed0*/  PRMT R12, R9, 0x7770, RZ ;  /* 0x00007770090c7816 */ /* 0x002fe400000000ff */
[----:B------:R-:W-:Y:S01]  /*9ee0*/  VIADD R3, R29, UR4 ;  /* 0x000000041d037c36 */ /* 0x000fe20008000000 */
[----:B0-----:R-:W-:Y:S01]  /*9ef0*/  ISETP.LT.AND P2, PT, R13, UR5, !P0 ;  /* 0x000000050d007c0c */ /* 0x001fe2000c741270 */
[----:B------:R-:W0:Y:S01]  /*9f00*/  LDCU UR5, c[0x0][0x39c] ;  /* 0x00007380ff0577ac */ /* 0x000e220008000800 */
[----:B------:R1:W-:Y:S01]  /*9f10*/  @P1 STG.E.U8 desc[UR8][R14.64], R12 ;  /* 0x0000000c0e001986 */ /* 0x0003e2000c101108 */
[----:B------:R-:W-:Y:S01]  /*9f20*/  IADD3 R18, P1, PT, R29, R0, RZ ;  /* 0x000000001d127210 */ /* 0x000fe20007f3e0ff */
[----:B------:R-:W-:-:S03]  /*9f30*/  VIADD R13, R28, 0xf ;  /* 0x0000000f1c0d7836 */ /* 0x000fc60000000000 */
[----:B------:R-:W-:Y:S02]  /*9f40*/  LEA.HI.X.SX32 R19, R29, R2, 0x1, P1 ;  /* 0x000000021d137211 */ /* 0x000fe400008f0eff */
[----:B------:R-:W-:Y:S02]  /*9f50*/  PRMT R29, R9, 0x7771, RZ ;  /* 0x00007771091d7816 */ /* 0x000fe400000000ff */
[C---:B-1----:R-:W-:Y:S02]  /*9f60*/  IADD3 R14, P1, PT, R3.reuse, R0, RZ ;  /* 0x00000000030e7210 */ /* 0x042fe40007f3e0ff */
[----:B------:R-:W-:Y:S02]  /*9f70*/  PRMT R12, R10, 0x7770, RZ ;  /* 0x000077700a0c7816 */ /* 0x000fe400000000ff */
[C---:B------:R-:W-:Y:S01]  /*9f80*/  LEA.HI.X.SX32 R15, R3.reuse, R2, 0x1, P1 ;  /* 0x00000002030f7211 */ /* 0x040fe200008f0eff */
[----:B------:R-:W-:Y:S01]  /*9f90*/  VIADD R3, R3, UR4 ;  /* 0x0000000403037c36 */ /* 0x000fe20008000000 */
[----:B--2---:R-:W-:Y:S01]  /*9fa0*/  ISETP.LT.AND P3, PT, R13, UR6, !P0 ;  /* 0x000000060d007c0c */ /* 0x004fe2000c761270 */
[----:B------:R-:W1:Y:S01]  /*9fb0*/  LDCU UR6, c[0x0][0x39c] ;  /* 0x00007380ff0677ac */ /* 0x000e620008000800 */
[----:B------:R2:W-:Y:S01]  /*9fc0*/  @P6 STG.E.U8 desc[UR8][R18.64], R29 ;  /* 0x0000001d12006986 */ /* 0x0005e2000c101108 */
[----:B------:R-:W-:-:S03]  /*9fd0*/  VIADD R13, R28, 0x10 ;  /* 0x000000101c0d7836 */ /* 0x000fc60000000000 */
[----:B------:R3:W-:Y:S02]  /*9fe0*/  @P5 STG.E.U8 desc[UR8][R14.64], R12 ;  /* 0x0000000c0e005986 */ /* 0x0007e4000c101108 */
[----:B0-----:R-:W-:Y:S01]  /*9ff0*/  ISETP.LT.AND P1, PT, R13, UR5, !P0 ;  /* 0x000000050d007c0c */ /* 0x001fe2000c721270 */
[----:B------:R-:W0:Y:S01]  /*a000*/  LDCU UR5, c[0x0][0x39c] ;  /* 0x00007380ff0577ac */ /* 0x000e220008000800 */
[C---:B--2---:R-:W-:Y:S01]  /*a010*/  VIADD R29, R3.reuse, UR4 ;  /* 0x00000004031d7c36 */ /* 0x044fe20008000000 */
[C---:B---3--:R-:W-:Y:S02]  /*a020*/  IADD3 R14, P5, PT, R3.reuse, R0, RZ ;  /* 0x00000000030e7210 */ /* 0x048fe40007fbe0ff */
[----:B------:R-:W-:Y:S02]  /*a030*/  PRMT R12, R10, 0x7771, RZ ;  /* 0x000077710a0c7816 */ /* 0x000fe400000000ff */
[----:B------:R-:W-:Y:S01]  /*a040*/  LEA.HI.X.SX32 R15, R3, R2, 0x1, P5 ;  /* 0x00000002030f7211 */ /* 0x000fe200028f0eff */
[C---:B------:R-:W-:Y:S01]  /*a050*/  VIADD R3, R28.reuse, 0x12 ;  /* 0x000000121c037836 */ /* 0x040fe20000000000 */
[----:B------:R-:W-:Y:S01]  /*a060*/  IADD3 R18, P6, PT, R29, R0, RZ ;  /* 0x000000001d127210 */ /* 0x000fe20007fde0ff */
[----:B------:R-:W-:-:S02]  /*a070*/  VIADD R13, R28, 0x11 ;  /* 0x000000111c0d7836 */ /* 0x000fc40000000000 */
[----:B------:R2:W-:Y:S01]  /*a080*/  @P2 STG.E.U8 desc[UR8][R14.64], R12 ;  /* 0x0000000c0e002986 */ /* 0x0005e2000c101108 */
[----:B----4-:R-:W-:Y:S01]  /*a090*/  ISETP.LT.AND P2, PT, R3, UR10, !P0 ;  /* 0x0000000a03007c0c */ /* 0x010fe2000c741270 */
[C---:B------:R-:W-:Y:S01]  /*a0a0*/  VIADD R3, R29.reuse, UR4 ;  /* 0x000000041d037c36 */ /* 0x040fe20008000000 */
[----:B------:R-:W-:Y:S01]  /*a0b0*/  LEA.HI.X.SX32 R19, R29, R2, 0x1, P6 ;  /* 0x000000021d137211 */ /* 0x000fe200030f0eff */
[----:B------:R-:W3:Y:S01]  /*a0c0*/  LDCU UR10, c[0x0][0x39c] ;  /* 0x00007380ff0a77ac */ /* 0x000ee20008000800 */
[----:B------:R-:W-:Y:S02]  /*a0d0*/  PRMT R29, R11, 0x7770, RZ ;  /* 0x000077700b1d7816 */ /* 0x000fe400000000ff */
[----:B-1----:R-:W-:Y:S01]  /*a0e0*/  ISETP.LT.AND P5, PT, R13, UR6, !P0 ;  /* 0x000000060d007c0c */ /* 0x002fe2000c7a1270 */
[----:B------:R-:W1:Y:S01]  /*a0f0*/  LDCU UR6, c[0x0][0x39c] ;  /* 0x00007380ff0677ac */ /* 0x000e620008000800 */
[C---:B--2---:R-:W-:Y:S01]  /*a100*/  IADD3 R12, P6, PT, R3.reuse, R0, RZ ;  /* 0x00000000030c7210 */ /* 0x044fe20007fde0ff */
[----:B------:R-:W-:Y:S01]  /*a110*/  VIADD R14, R28, 0x13 ;  /* 0x000000131c0e7836 */ /* 0x000fe20000000000 */
[----:B------:R2:W-:Y:S02]  /*a120*/  @P4 STG.E.U8 desc[UR8][R18.64], R29 ;  /* 0x0000001d12004986 */ /* 0x0005e4000c101108 */
[C---:B------:R-:W-:Y:S01]  /*a130*/  LEA.HI.X.SX32 R13, R3.reuse, R2, 0x1, P6 ;  /* 0x00000002030d7211 */ /* 0x040fe200030f0eff */
[----:B------:R-:W-:Y:S01]  /*a140*/  VIADD R3, R3, UR4 ;  /* 0x0000000403037c36 */ /* 0x000fe20008000000 */
[----:B0-----:R-:W-:Y:S01]  /*a150*/  ISETP.LT.AND P6, PT, R14, UR5, !P0 ;  /* 0x000000050e007c0c */ /* 0x001fe2000c7c1270 */
[----:B------:R-:W0:Y:S01]  /*a160*/  LDCU UR5, c[0x0][0x39c] ;  /* 0x00007380ff0577ac */ /* 0x000e220008000800 */
[----:B--2---:R-:W-:Y:S01]  /*a170*/  PRMT R29, R11, 0x7771, RZ ;  /* 0x000077710b1d7816 */ /* 0x004fe200000000ff */
[----:B------:R-:W2:Y:S04]  /*a180*/  LDL.LU.64 R18, [R1+0x330] ;  /* 0x0003300001127983 */ /* 0x000ea80000300a00 */
[----:B------:R4:W-:Y:S01]  /*a190*/  @P3 STG.E.U8 desc[UR8][R12.64], R29 ;  /* 0x0000001d0c003986 */ /* 0x0009e2000c101108 */
[----:B------:R-:W-:Y:S01]  /*a1a0*/  VIADD R14, R28, 0x14 ;  /* 0x000000141c0e7836 */ /* 0x000fe20000000000 */
[C---:B----4-:R-:W-:Y:S01]  /*a1b0*/  IADD3 R12, P3, PT, R3.reuse, R0, RZ ;  /* 0x00000000030c7210 */ /* 0x050fe20007f7e0ff */
[----:B------:R-:W-:-:S03]  /*a1c0*/  VIADD R29, R3, UR4 ;  /* 0x00000004031d7c36 */ /* 0x000fc60008000000 */
[----:B------:R-:W-:Y:S02]  /*a1d0*/  LEA.HI.X.SX32 R13, R3, R2, 0x1, P3 ;  /* 0x00000002030d7211 */ /* 0x000fe400018f0eff */
[----:B------:R-:W-:Y:S02]  /*a1e0*/  PRMT R3, R4, 0x7772, RZ ;  /* 0x0000777204037816 */ /* 0x000fe400000000ff */
[----:B-1----:R-:W-:Y:S01]  /*a1f0*/  ISETP.LT.AND P4, PT, R14, UR6, !P0 ;  /* 0x000000060e007c0c */ /* 0x002fe2000c781270 */
[----:B------:R-:W1:Y:S01]  /*a200*/  LDCU UR6, c[0x0][0x39c] ;  /* 0x00007380ff0677ac */ /* 0x000e620008000800 */
[C---:B------:R-:W-:Y:S01]  /*a210*/  IADD3 R14, P3, PT, R29.reuse, R0, RZ ;  /* 0x000000001d0e7210 */ /* 0x040fe20007f7e0ff */
[----:B------:R4:W-:Y:S03]  /*a220*/  @P1 STG.E.U8 desc[UR8][R12.64], R3 ;  /* 0x000000030c001986 */ /* 0x0009e6000c101108 */
[----:B------:R-:W-:Y:S01]  /*a230*/  LEA.HI.X.SX32 R15, R29, R2, 0x1, P3 ;  /* 0x000000021d0f7211 */ /* 0x000fe200018f0eff */
[----:B----4-:R-:W-:-:S02]  /*a240*/  VIADD R12, R28, 0x15 ;  /* 0x000000151c0c7836 */ /* 0x010fc40000000000 */
[----:B------:R-:W-:Y:S01]  /*a250*/  VIADD R3, R29, UR4 ;  /* 0x000000041d037c36 */ /* 0x000fe20008000000 */
[----:B------:R-:W-:Y:S02]  /*a260*/  PRMT R29, R4, 0x7773, RZ ;  /* 0x00007773041d7816 */ /* 0x000fe400000000ff */
[----:B0-----:R-:W-:Y:S01]  /*a270*/  ISETP.LT.AND P1, PT, R12, UR5, !P0 ;  /* 0x000000050c007c0c */ /* 0x001fe2000c721270 */
[----:B------:R-:W-:Y:S01]  /*a280*/  VIADD R4, R28, 0x16 ;  /* 0x000000161c047836 */ /* 0x000fe20000000000 */
[C---:B------:R-:W-:Y:S01]  /*a290*/  IADD3 R12, P3, PT, R3.reuse, R0, RZ ;  /* 0x00000000030c7210 */ /* 0x040fe20007f7e0ff */
[----:B------:R0:W-:Y:S01]  /*a2a0*/  @P5 STG.E.U8 desc[UR8][R14.64], R29 ;  /* 0x0000001d0e005986 */ /* 0x0001e2000c101108 */
[----:B------:R-:W4:Y:S02]  /*a2b0*/  LDCU UR5, c[0x0][0x39c] ;  /* 0x00007380ff0577ac */ /* 0x000f240008000800 */
[C---:B------:R-:W-:Y:S01]  /*a2c0*/  LEA.HI.X.SX32 R13, R3.reuse, R2, 0x1, P3 ;  /* 0x00000002030d7211 */ /* 0x040fe200018f0eff */
[----:B------:R-:W-:Y:S01]  /*a2d0*/  VIADD R3, R3, UR4 ;  /* 0x0000000403037c36 */ /* 0x000fe20008000000 */
[----:B---3--:R-:W-:Y:S01]  /*a2e0*/  ISETP.LT.AND P5, PT, R4, UR10, !P0 ;  /* 0x0000000a04007c0c */ /* 0x008fe2000c7a1270 */
[----:B------:R-:W-:Y:S01]  /*a2f0*/  VIADD R4, R28, 0x17 ;  /* 0x000000171c047836 */ /* 0x000fe20000000000 */
[----:B------:R-:W3:Y:S01]  /*a300*/  LDCU UR10, c[0x0][0x39c] ;  /* 0x00007380ff0a77ac */ /* 0x000ee20008000800 */
[----:B0-----:R-:W-:-:S05]  /*a310*/  PRMT R29, R5, 0x7772, RZ ;  /* 0x00007772051d7816 */ /* 0x001fca00000000ff */
[----:B------:R0:W-:Y:S01]  /*a320*/  @P2 STG.E.U8 desc[UR8][R12.64], R29 ;  /* 0x0000001d0c002986 */ /* 0x0001e2000c101108 */
[----:B-1----:R-:W-:Y:S01]  /*a330*/  ISETP.LT.AND P3, PT, R4, UR6, !P0 ;  /* 0x0000000604007c0c */ /* 0x002fe2000c761270 */
[----:B------:R-:W-:Y:S01]  /*a340*/  VIADD R4, R3, UR4 ;  /* 0x0000000403047c36 */ /* 0x000fe20008000000 */
[----:B------:R-:W-:Y:S01]  /*a350*/  PRMT R5, R5, 0x7773, RZ ;  /* 0x0000777305057816 */ /* 0x000fe200000000ff */
[----:B------:R-:W1:Y:S01]  /*a360*/  LDCU UR6, c[0x0][0x39c] ;  /* 0x00007380ff0677ac */ /* 0x000e620008000800 */
[----:B0-----:R-:W-:-:S04]  /*a370*/  IADD3 R12, P2, PT, R3, R0, RZ ;  /* 0x00000000030c7210 */ /* 0x001fc80007f5e0ff */
[----:B------:R-:W-:Y:S02]  /*a380*/  LEA.HI.X.SX32 R13, R3, R2, 0x1, P2 ;  /* 0x00000002030d7211 */ /* 0x000fe400010f0eff */
[----:B------:R-:W-:-:S03]  /*a390*/  IADD3 R14, P2, PT, R4, R0, RZ ;  /* 0x00000000040e7210 */ /* 0x000fc60007f5e0ff */
[----:B------:R0:W-:Y:S01]  /*a3a0*/  @P6 STG.E.U8 desc[UR8][R12.64], R5 ;  /* 0x000000050c006986 */ /* 0x0001e2000c101108 */
[C---:B------:R-:W-:Y:S01]  /*a3b0*/  VIADD R3, R4.reuse, UR4 ;  /* 0x0000000404037c36 */ /* 0x040fe20008000000 */
[----:B------:R-:W-:Y:S01]  /*a3c0*/  LEA.HI.X.SX32 R15, R4, R2, 0x1, P2 ;  /* 0x00000002040f7211 */ /* 0x000fe200010f0eff */
[----:B------:R-:W-:Y:S01]  /*a3d0*/  VIADD R4, R28, 0x18 ;  /* 0x000000181c047836 */ /* 0x000fe20000000000 */
[----:B------:R-:W-:Y:S01]  /*a3e0*/  PRMT R29, R6, 0x7772, RZ ;  /* 0x00007772061d7816 */ /* 0x000fe200000000ff */
[----:B0-----:R-:W2:Y:S03]  /*a3f0*/  LDL.LU.64 R12, [R1+0x328] ;  /* 0x00032800010c7983 */ /* 0x001ea60000300a00 */
[----:B----4-:R-:W-:Y:S01]  /*a400*/  ISETP.LT.AND P2, PT, R4, UR5, !P0 ;  /* 0x0000000504007c0c */ /* 0x010fe2000c741270 */
[----:B------:R-:W0:Y:S01]  /*a410*/  LDCU UR5, c[0x0][0x39c] ;  /* 0x00007380ff0577ac */ /* 0x000e220008000800 */
[C---:B------:R-:W-:Y:S01]  /*a420*/  IADD3 R4, P6, PT, R3.reuse, R0, RZ ;  /* 0x0000000003047210 */ /* 0x040fe20007fde0ff */
[----:B------:R4:W-:Y:S03]  /*a430*/  @P4 STG.E.U8 desc[UR8][R14.64], R29 ;  /* 0x0000001d0e004986 */ /* 0x0009e6000c101108 */
[C---:B------:R-:W-:Y:S01]  /*a440*/  LEA.HI.X.SX32 R5, R3.reuse, R2, 0x1, P6 ;  /* 0x0000000203057211 */ /* 0x040fe200030f0eff */
[----:B----4-:R-:W-:Y:S01]  /*a450*/  VIADD R14, R28, 0x19 ;  /* 0x000000191c0e7836 */ /* 0x010fe20000000000 */
[----:B------:R-:W-:Y:S01]  /*a460*/  PRMT R29, R6, 0x7773, RZ ;  /* 0x00007773061d7816 */ /* 0x000fe200000000ff */
[----:B------:R-:W-:-:S03]  /*a470*/  VIADD R6, R3, UR4 ;  /* 0x0000000403067c36 */ /* 0x000fc60008000000 */
[----:B-1----:R-:W-:Y:S01]  /*a480*/  ISETP.LT.AND P4, PT, R14, UR6, !P0 ;  /* 0x000000060e007c0c */ /* 0x002fe2000c781270 */
[----:B------:R1:W-:Y:S01]  /*a490*/  @P1 STG.E.U8 desc[UR8][R4.64], R29 ;  /* 0x0000001d04001986 */ /* 0x0003e2000c101108 */
[----:B------:R-:W-:Y:S01]  /*a4a0*/  IADD3 R14, P6, PT, R6, R0, RZ ;  /* 0x00000000060e7210 */ /* 0x000fe20007fde0ff */
[----:B------:R-:W-:Y:S01]  /*a4b0*/  VIADD R3, R28, 0x1a ;  /* 0x0000001a1c037836 */ /* 0x000fe20000000000 */
[----:B------:R-:W4:Y:S02]  /*a4c0*/  LDCU UR6, c[0x0][0x39c] ;  /* 0x00007380ff0677ac */ /* 0x000f240008000800 */
[----:B------:R-:W-:Y:S02]  /*a4d0*/  LEA.HI.X.SX32 R15, R6, R2, 0x1, P6 ;  /* 0x00000002060f7211 */ /* 0x000fe400030f0eff */
[----:B-1----:R-:W-:-:S05]  /*a4e0*/  PRMT R29, R7, 0x7772, RZ ;  /* 0x00007772071d7816 */ /* 0x002fca00000000ff */
[----:B------:R1:W-:Y:S04]  /*a4f0*/  @P5 STG.E.U8 desc[UR8][R14.64], R29 ;  /* 0x0000001d0e005986 */ /* 0x0003e8000c101108 */
[----:B-1----:R-:W2:Y:S01]  /*a500*/  LDL.LU.64 R14, [R1+0x320] ;  /* 0x00032000010e7983 */ /* 0x002ea20000300a00 */
[----:B---3--:R-:W-:Y:S01]  /*a510*/  ISETP.LT.AND P1, PT, R3, UR10, !P0 ;  /* 0x0000000a03007c0c */ /* 0x008fe2000c721270 */
[----:B------:R-:W-:Y:S01]  /*a520*/  VIADD R3, R6, UR4 ;  /* 0x0000000406037c36 */ /* 0x000fe20008000000 */
[----:B------:R-:W-:Y:S01]  /*a530*/  PRMT R7, R7, 0x7773, RZ ;  /* 0x0000777307077816 */ /* 0x000fe200000000ff */
[----:B------:R-:W-:Y:S01]  /*a540*/  VIADD R6, R28, 0x1b ;  /* 0x0000001b1c067836 */ /* 0x000fe20000000000 */
[----:B------:R-:W1:Y:S02]  /*a550*/  LDCU UR10, c[0x0][0x39c] ;  /* 0x00007380ff0a77ac */ /* 0x000e640008000800 */
[----:B------:R-:W-:-:S04]  /*a560*/  IADD3 R4, P6, PT, R3, R0, RZ ;  /* 0x0000000003047210 */ /* 0x000fc80007fde0ff */
[C---:B------:R-:W-:Y:S01]  /*a570*/  LEA.HI.X.SX32 R5, R3.reuse, R2, 0x1, P6 ;  /* 0x0000000203057211 */ /* 0x040fe200030f0eff */
[----:B------:R-:W-:Y:S01]  /*a580*/  VIADD R3, R3, UR4 ;  /* 0x0000000403037c36 */ /* 0x000fe20008000000 */
[----:B0-----:R-:W-:Y:S01]  /*a590*/  ISETP.LT.AND P6, PT, R6, UR5, !P0 ;  /* 0x0000000506007c0c */ /* 0x001fe2000c7c1270 */
[----:B------:R-:W0:Y:S01]  /*a5a0*/  LDCU UR5, c[0x0][0x39c] ;  /* 0x00007380ff0577ac */ /* 0x000e220008000800 */
[----:B------:R-:W-:Y:S01]  /*a5b0*/  VIADD R6, R28, 0x1c ;  /* 0x0000001c1c067836 */ /* 0x000fe20000000000 */
[----:B------:R3:W-:Y:S04]  /*a5c0*/  @P3 STG.E.U8 desc[UR8][R4.64], R7 ;  /* 0x0000000704003986 */ /* 0x0007e8000c101108 */
[----:B----4-:R-:W-:Y:S01]  /*a5d0*/  ISETP.LT.AND P5, PT, R6, UR6, !P0 ;  /* 0x0000000606007c0c */ /* 0x010fe2000c7a1270 */
[----:B------:R-:W4:Y:S01]  /*a5e0*/  LDCU UR6, c[0x0][0x39c] ;  /* 0x00007380ff0677ac */ /* 0x000f220008000800 */
[C---:B---3--:R-:W-:Y:S01]  /*a5f0*/  IADD3 R4, P3, PT, R3.reuse, R0, RZ ;  /* 0x0000000003047210 */ /* 0x048fe20007f7e0ff */
[----:B------:R-:W-:-:S03]  /*a600*/  VIADD R7, R3, UR4 ;  /* 0x0000000403077c36 */ /* 0x000fc60008000000 */
[----:B------:R-:W-:Y:S02]  /*a610*/  LEA.HI.X.SX32 R5, R3, R2, 0x1, P3 ;  /* 0x0000000203057211 */ /* 0x000fe400018f0eff */
[----:B------:R-:W-:Y:S02]  /*a620*/  PRMT R3, R8, 0x7772, RZ ;  /* 0x0000777208037816 */ /* 0x000fe400000000ff */
[----:B------:R-:W-:-:S03]  /*a630*/  IADD3 R6, P3, PT, R7, R0, RZ ;  /* 0x0000000007067210 */ /* 0x000fc60007f7e0ff */
[----:B------:R3:W-:Y:S01]  /*a640*/  @P2 STG.E.U8 desc[UR8][R4.64], R3 ;  /* 0x0000000304002986 */ /* 0x0007e2000c101108 */
[----:B------:R-:W-:Y:S01]  /*a650*/  PRMT R8, R8, 0x7773, RZ ;  /* 0x0000777308087816 */ /* 0x000fe200000000ff */
[C---:B------:R-:W-:Y:S02]  /*a660*/  VIADD R29, R28.reuse, 0x1f ;  /* 0x0000001f1c1d7836 */ /* 0x040fe40000000000 */
[C---:B---3--:R-:W-:Y:S02]  /*a670*/  VIADD R4, R28.reuse, 0x1d ;  /* 0x0000001d1c047836 */ /* 0x048fe40000000000 */
[C---:B------:R-:W-:Y:S01]  /*a680*/  VIADD R3, R7.reuse, UR4 ;  /* 0x0000000407037c36 */ /* 0x040fe20008000000 */
[----:B------:R-:W-:Y:S01]  /*a690*/  LEA.HI.X.SX32 R7, R7, R2, 0x1, P3 ;  /* 0x0000000207077211 */ /* 0x000fe200018f0eff */
[----:B------:R-:W-:Y:S01]  /*a6a0*/  VIADD R5, R28, 0x1e ;  /* 0x0000001e1c057836 */ /* 0x000fe20000000000 */
[----:B0-----:R-:W-:Y:S01]  /*a6b0*/  ISETP.LT.AND P2, PT, R4, UR5, !P0 ;  /* 0x0000000504007c0c */ /* 0x001fe2000c741270 */
[----:B------:R-:W0:Y:S01]  /*a6c0*/  LDCU UR5, c[0x0][0x39c] ;  /* 0x00007380ff0577ac */ /* 0x000e220008000800 */
[----:B------:R-:W-:Y:S01]  /*a6d0*/  IADD3 R4, P3, PT, R3, R0, RZ ;  /* 0x0000000003047210 */ /* 0x000fe20007f7e0ff */
[----:B------:R3:W-:Y:S01]  /*a6e0*/  @P4 STG.E.U8 desc[UR8][R6.64], R8 ;  /* 0x0000000806004986 */ /* 0x0007e2000c101108 */
[----:B-1----:R-:W-:Y:S01]  /*a6f0*/  ISETP.LT.AND P4, PT, R5, UR10, !P0 ;  /* 0x0000000a05007c0c */ /* 0x002fe2000c781270 */
[----:B------:R-:W1:Y:S01]  /*a700*/  LDCU UR10, c[0x0][0x39c] ;  /* 0x00007380ff0a77ac */ /* 0x000e620008000800 */
[C---:B------:R-:W-:Y:S01]  /*a710*/  LEA.HI.X.SX32 R5, R3.reuse, R2, 0x1, P3 ;  /* 0x0000000203057211 */ /* 0x040fe200018f0eff */
[----:B------:R-:W-:Y:S01]  /*a720*/  VIADD R3, R3, UR4 ;  /* 0x0000000403037c36 */ /* 0x000fe20008000000 */
[----:B----4-:R-:W-:Y:S01]  /*a730*/  ISETP.LT.AND P3, PT, R29, UR6, !P0 ;  /* 0x000000061d007c0c */ /* 0x010fe2000c761270 */
[----:B------:R-:W4:Y:S01]  /*a740*/  LDCU UR6, c[0x0][0x39c] ;  /* 0x00007380ff0677ac */ /* 0x000f220008000800 */
[----:B---3--:R-:W-:-:S05]  /*a750*/  PRMT R8, R9, 0x7772, RZ ;  /* 0x0000777209087816 */ /* 0x008fca00000000ff */
[----:B------:R3:W-:Y:S01]  /*a760*/  @P1 STG.E.U8 desc[UR8][R4.64], R8 ;  /* 0x0000000804001986 */ /* 0x0007e2000c101108 */
[----:B------:R-:W-:-:S04]  /*a770*/  IADD3 R6, P1, PT, R3, R0, RZ ;  /* 0x0000000003067210 */ /* 0x000fc80007f3e0ff */
[C---:B------:R-:W-:Y:S01]  /*a780*/  LEA.HI.X.SX32 R7, R3.reuse, R2, 0x1, P1 ;  /* 0x0000000203077211 */ /* 0x040fe200008f0eff */
[----:B---3--:R-:W-:Y:S02]  /*a790*/  VIADD R5, R3, UR4 ;  /* 0x0000000403057c36 */ /* 0x008fe40008000000 */
[----:B------:R-:W-:Y:S01]  /*a7a0*/  VIADD R8, R28, 0x20 ;  /* 0x000000201c087836 */ /* 0x000fe20000000000 */
[----:B------:R-:W-:Y:S02]  /*a7b0*/  PRMT R9, R9, 0x7773, RZ ;  /* 0x0000777309097816 */ /* 0x000fe400000000ff */
[C---:B------:R-:W-:Y:S01]  /*a7c0*/  IADD3 R4, P1, PT, R5.reuse, R0, RZ ;  /* 0x0000000005047210 */ /* 0x040fe20007f3e0ff */
[C---:B------:R-:W-:Y:S01]  /*a7d0*/  VIADD R3, R5.reuse, UR4 ;  /* 0x0000000405037c36 */ /* 0x040fe20008000000 */
[----:B------:R-:W-:Y:S02]  /*a7e0*/  PRMT R29, R10, 0x7772, RZ ;  /* 0x000077720a1d7816 */ /* 0x000fe400000000ff */
[----:B------:R-:W-:-:S02]  /*a7f0*/  LEA.HI.X.SX32 R5, R5, R2, 0x1, P1 ;  /* 0x0000000205057211 */ /* 0x000fc400008f0eff */
[----:B0-----:R-:W-:Y:S01]  /*a800*/  ISETP.LT.AND P1, PT, R8, UR5, !P0 ;  /* 0x0000000508007c0c */ /* 0x001fe2000c721270 */
[----:B------:R-:W-:Y:S01]  /*a810*/  VIADD R8, R28, 0x21 ;  /* 0x000000211c087836 */ /* 0x000fe20000000000 */
[----:B------:R0:W-:Y:S01]  /*a820*/  @P6 STG.E.U8 desc[UR8][R6.64], R9 ;  /* 0x0000000906006986 */ /* 0x0001e2000c101108 */
[----:B------:R-:W3:Y:S03]  /*a830*/  LDCU UR5, c[0x0][0x39c] ;  /* 0x00007380ff0577ac */ /* 0x000ee60008000800 */
[----:B------:R1:W-:Y:S01]  /*a840*/  @P5 STG.E.U8 desc[UR8][R4.64], R29 ;  /* 0x0000001d04005986 */ /* 0x0003e2000c101108 */
[----:B----4-:R-:W-:Y:S01]  /*a850*/  ISETP.LT.AND P5, PT, R8, UR6, !P0 ;  /* 0x0000000608007c0c */ /* 0x010fe2000c7a1270 */
[C---:B------:R-:W-:Y:S01]  /*a860*/  VIADD R8, R3.reuse, UR4 ;  /* 0x0000000403087c36 */ /* 0x040fe20008000000 */
[----:B------:R-:W4:Y:S01]  /*a870*/  LDCU UR6, c[0x0][0x39c] ;  /* 0x00007380ff0677ac */ /* 0x000f220008000800 */
[----:B0-----:R-:W-:-:S02]  /*a880*/  IADD3 R6, P6, PT, R3, R0, RZ ;  /* 0x0000000003067210 */ /* 0x001fc40007fde0ff */
[----:B------:R-:W-:Y:S02]  /*a890*/  PRMT R9, R10, 0x7773, RZ ;  /* 0x000077730a097816 */ /* 0x000fe400000000ff */
[----:B------:R-:W-:Y:S01]  /*a8a0*/  LEA.HI.X.SX32 R7, R3, R2, 0x1, P6 ;  /* 0x0000000203077211 */ /* 0x000fe200030f0eff */
[----:B------:R-:W-:Y:S01]  /*a8b0*/  VIADD R3, R28, 0x22 ;  /* 0x000000221c037836 */ /* 0x000fe20000000000 */
[----:B-1----:R-:W-:-:S03]  /*a8c0*/  IADD3 R4, P6, PT, R8, R0, RZ ;  /* 0x0000000008047210 */ /* 0x002fc60007fde0ff */
[----:B------:R0:W-:Y:S01]  /*a8d0*/  @P2 STG.E.U8 desc[UR8][R6.64], R9 ;  /* 0x0000000906002986 */ /* 0x0001e2000c101108 */
[----:B------:R-:W-:Y:S01]  /*a8e0*/  ISETP.LT.AND P2, PT, R3, UR10, !P0 ;  /* 0x0000000a03007c0c */ /* 0x000fe2000c741270 */
[C---:B------:R-:W-:Y:S01]  /*a8f0*/  VIADD R3, R8.reuse, UR4 ;  /* 0x0000000408037c36 */ /* 0x040fe20008000000 */
[----:B------:R-:W-:Y:S01]  /*a900*/  LEA.HI.X.SX32 R5, R8, R2, 0x1, P6 ;  /* 0x0000000208057211 */ /* 0x000fe200030f0eff */
[----:B------:R-:W-:Y:S01]  /*a910*/  VIADD R8, R28, 0x23 ;  /* 0x000000231c087836 */ /* 0x000fe20000000000 */
[----:B------:R-:W-:Y:S01]  /*a920*/  PRMT R10, R11, 0x7772, RZ ;  /* 0x000077720b0a7816 */ /* 0x000fe200000000ff */
[----:B------:R-:W1:Y:S01]  /*a930*/  LDCU UR10, c[0x0][0x39c] ;  /* 0x00007380ff0a77ac */ /* 0x000e620008000800 */
[C---:B0-----:R-:W-:Y:S01]  /*a940*/  IADD3 R6, P6, PT, R3.reuse, R0, RZ ;  /* 0x0000000003067210 */ /* 0x041fe20007fde0ff */
[----:B------:R-:W-:Y:S01]  /*a950*/  VIADD R9, R3, UR4 ;  /* 0x0000000403097c36 */ /* 0x000fe20008000000 */
[----:B------:R-:W-:Y:S02]  /*a960*/  PRMT R29, R11, 0x7773, RZ ;  /* 0x000077730b1d7816 */ /* 0x000fe400000000ff */
[----:B------:R-:W-:-:S02]  /*a970*/  LEA.HI.X.SX32 R7, R3, R2, 0x1, P6 ;  /* 0x0000000203077211 */ /* 0x000fc400030f0eff */
[----:B---3--:R-:W-:Y:S01]  /*a980*/  ISETP.LT.AND P6, PT, R8, UR5, !P0 ;  /* 0x0000000508007c0c */ /* 0x008fe2000c7c1270 */
[----:B------:R-:W0:Y:S01]  /*a990*/  LDCU UR5, c[0x0][0x39c] ;  /* 0x00007380ff0577ac */ /* 0x000e220008000800 */
[----:B------:R3:W-:Y:S01]  /*a9a0*/  @P4 STG.E.U8 desc[UR8][R4.64], R10 ;  /* 0x0000000a04004986 */ /* 0x0007e2000c101108 */
[----:B------:R-:W-:-:S03]  /*a9b0*/  VIADD R11, R9, UR4 ;  /* 0x00000004090b7c36 */ /* 0x000fc60008000000 */
[----:B------:R1:W-:Y:S01]  /*a9c0*/  @P3 STG.E.U8 desc[UR8][R6.64], R29 ;  /* 0x0000001d06003986 */ /* 0x0003e2000c101108 */
[----:B------:R-:W-:Y:S01]  /*a9d0*/  IADD3 R8, P3, PT, R9, R0, RZ ;  /* 0x0000000009087210 */ /* 0x000fe20007f7e0ff */
[----:B------:R-:W-:-:S03]  /*a9e0*/  VIADD R3, R28, 0x24 ;  /* 0x000000241c037836 */ /* 0x000fc60000000000 */
[----:B------:R-:W-:Y:S02]  /*a9f0*/  LEA.HI.X.SX32 R9, R9, R2, 0x1, P3 ;  /* 0x0000000209097211 */ /* 0x000fe400018f0eff */
[----:B---3--:R-:W-:Y:S02]  /*aa00*/  IADD3 R4, P3, PT, R11, R0, RZ ;  /* 0x000000000b047210 */ /* 0x008fe40007f7e0ff */
[----:B----4-:R-:W-:Y:S01]  /*aa10*/  ISETP.LT.AND P4, PT, R3, UR6, !P0 ;  /* 0x0000000603007c0c */ /* 0x010fe2000c781270 */
[----:B------:R-:W3:Y:S01]  /*aa20*/  LDCU UR6, c[0x0][0x39c] ;  /* 0x00007380ff0677ac */ /* 0x000ee20008000800 */
[C---:B-1----:R-:W-:Y:S01]  /*aa30*/  VIADD R6, R28.reuse, 0x25 ;  /* 0x000000251c067836 */ /* 0x042fe20000000000 */
[C---:B------:R-:W-:Y:S01]  /*aa40*/  LEA.HI.X.SX32 R5, R11.reuse, R2, 0x1, P3 ;  /* 0x000000020b057211 */ /* 0x040fe200018f0eff */
[----:B------:R-:W-:Y:S02]  /*aa50*/  VIADD R3, R11, UR4 ;  /* 0x000000040b037c36 */ /* 0x000fe40008000000 */
[----:B------:R-:W-:-:S02]  /*aa60*/  VIADD R7, R28, 0x26 ;  /* 0x000000261c077836 */ /* 0x000fc40000000000 */
[----:B------:R-:W-:Y:S01]  /*aa70*/  VIADD R10, R28, 0x27 ;  /* 0x000000271c0a7836 */ /* 0x000fe20000000000 */
[C---:B--2---:R-:W-:Y:S02]  /*aa80*/  PRMT R29, R12.reuse, 0x7770, RZ ;  /* 0x000077700c1d7816 */ /* 0x044fe400000000ff */
[----:B------:R-:W-:-:S03]  /*aa90*/  PRMT R11, R12, 0x7771, RZ ;  /* 0x000077710c0b7816 */ /* 0x000fc600000000ff */
[----:B------:R1:W-:Y:S01]  /*aaa0*/  @P1 STG.E.U8 desc[UR8][R8.64], R29 ;  /* 0x0000001d08001986 */ /* 0x0003e2000c101108 */
[----:B0-----:R-:W-:Y:S01]  /*aab0*/  ISETP.LT.AND P1, PT, R6, UR5, !P0 ;  /* 0x0000000506007c0c */ /* 0x001fe2000c721270 */
[----:B------:R-:W0:Y:S01]  /*aac0*/  LDCU UR5, c[0x0][0x39c] ;  /* 0x00007380ff0577ac */ /* 0x000e220008000800 */
[----:B------:R-:W-:Y:S01]  /*aad0*/  IADD3 R6, P3, PT, R3, R0, RZ ;  /* 0x0000000003067210 */ /* 0x000fe20007f7e0ff */
[----:B------:R-:W-:Y:S01]  /*aae0*/  @P5 STG.E.U8 desc[UR8][R4.64], R11 ;  /* 0x0000000b04005986 */ /* 0x000fe2000c101108 */
[----:B------:R-:W-:Y:S01]  /*aaf0*/  ISETP.LT.AND P5, PT, R7, UR10, !P0 ;  /* 0x0000000a07007c0c */ /* 0x000fe2000c7a1270 */
[----:B------:R-:W2:Y:S01]  /*ab00*/  LDCU UR10, c[0x0][0x39c] ;  /* 0x00007380ff0a77ac */ /* 0x000ea20008000800 */
[----:B------:R-:W-:Y:S02]  /*ab10*/  LEA.HI.X.SX32 R7, R3, R2, 0x1, P3 ;  /* 0x0000000203077211 */ /* 0x000fe400018f0eff */
[----:B-1----:R-:W-:Y:S01]  /*ab20*/  PRMT R29, R13, 0x7770, RZ ;  /* 0x000077700d1d7816 */ /* 0x002fe200000000ff */
[----:B------:R-:W-:-:S04]  /*ab30*/  VIADD R9, R3, UR4 ;  /* 0x0000000403097c36 */ /* 0x000fc80008000000 */
[----:B------:R1:W-:Y:S01]  /*ab40*/  @P2 STG.E.U8 desc[UR8][R6.64], R29 ;  /* 0x0000001d06002986 */ /* 0x0003e2000c101108 */
[C---:B------:R-:W-:Y:S02]  /*ab50*/  IADD3 R8, P2, PT, R9.reuse, R0, RZ ;  /* 0x0000000009087210 */ /* 0x040fe40007f5e0ff */
[----:B---3--:R-:W-:Y:S01]  /*ab60*/  ISETP.LT.AND P3, PT, R10, UR6, !P0 ;  /* 0x000000060a007c0c */ /* 0x008fe2000c761270 */
[----:B------:R-:W3:Y:S01]  /*ab70*/  LDCU UR6, c[0x0][0x39c] ;  /* 0x00007380ff0677ac */ /* 0x000ee20008000800 */
[C---:B-1----:R-:W-:Y:S01]  /*ab80*/  VIADD R29, R9.reuse, UR4 ;  /* 0x00000004091d7c36 */ /* 0x042fe20008000000 */
[----:B------:R-:W-:-:S04]  /*ab90*/  LEA.HI.X.SX32 R9, R9, R2, 0x1, P2 ;  /* 0x0000000209097211 */ /* 0x000fc800010f0eff */
[----:B------:R-:W-:Y:S02]  /*aba0*/  IADD3 R10, P2, PT, R29, R0, RZ ;  /* 0x000000001d0a7210 */ /* 0x000fe40007f5e0ff */
[----:B------:R-:W-:Y:S01]  /*abb0*/  PRMT R4, R13, 0x7771, RZ ;  /* 0x000077710d047816 */ /* 0x000fe200000000ff */
[----:B------:R-:W-:Y:S01]  /*abc0*/  VIADD R3, R28, 0x28 ;  /* 0x000000281c037836 */ /* 0x000fe20000000000 */
[C---:B------:R-:W-:Y:S01]  /*abd0*/  LEA.HI.X.SX32 R11, R29.reuse, R2, 0x1, P2 ;  /* 0x000000021d0b7211 */ /* 0x040fe200010f0eff */
[----:B------:R-:W-:Y:S02]  /*abe0*/  VIADD R29, R29, UR4 ;  /* 0x000000041d1d7c36 */ /* 0x000fe40008000000 */
[----:B------:R1:W-:Y:S01]  /*abf0*/  @P6 STG.E.U8 desc[UR8][R8.64], R4 ;  /* 0x0000000408006986 */ /* 0x0003e2000c101108 */
[----:B------:R-:W-:Y:S02]  /*ac00*/  PRMT R5, R14, 0x7770, RZ ;  /* 0x000077700e057816 */ /* 0x000fe400000000ff */
[----:B0-----:R-:W-:Y:S01]  /*ac10*/  ISETP.LT.AND P2, PT, R3, UR5, !P0 ;  /* 0x0000000503007c0c */ /* 0x001fe2000c741270 */
[----:B------:R-:W0:Y:S02]  /*ac20*/  LDCU UR5, c[0x0][0x39c] ;  /* 0x00007380ff0577ac */ /* 0x000e240008000800 */
[----:B------:R4:W-:Y:S01]  /*ac30*/  @P4 STG.E.U8 desc[UR8][R10.64], R5 ;  /* 0x000000050a004986 */ /* 0x0009e2000c101108 */
[----:B------:R-:W-:Y:S01]  /*ac40*/  IADD3 R6, P4, PT, R29, R0, RZ ;  /* 0x000000001d067210 */ /* 0x000fe20007f9e0ff */
[----:B-1----:R-:W-:-:S02]  /*ac50*/  VIADD R4, R28, 0x29 ;  /* 0x000000291c047836 */ /* 0x002fc40000000000 */
[C---:B------:R-:W-:Y:S01]  /*ac60*/  VIADD R3, R29.reuse, UR4 ;  /* 0x000000041d037c36 */ /* 0x040fe20008000000 */
[----:B------:R-:W-:Y:S02]  /*ac70*/  LEA.HI.X.SX32 R7, R29, R2, 0x1, P4 ;  /* 0x000000021d077211 */ /* 0x000fe400020f0eff */
[----:B------:R-:W-:Y:S02]  /*ac80*/  PRMT R29, R14, 0x7771, RZ ;  /* 0x000077710e1d7816 */ /* 0x000fe400000000ff */
[----:B---3--:R-:W-:Y:S01]  /*ac90*/  ISETP.LT.AND P4, PT, R4, UR6, !P0 ;  /* 0x0000000604007c0c */ /* 0x008fe2000c781270 */
[----:B----4-:R-:W-:Y:S01]  /*aca0*/  VIADD R5, R28, 0x2a ;  /* 0x0000002a1c057836 */ /* 0x010fe20000000000 */
[C---:B------:R-:W-:Y:S01]  /*acb0*/  IADD3 R4, P6, PT, R3.reuse, R0, RZ ;  /* 0x0000000003047210 */ /* 0x040fe20007fde0ff */
[----:B------:R-:W-:Y:S01]  /*acc0*/  VIADD R9, R3, UR4 ;  /* 0x0000000403097c36 */ /* 0x000fe20008000000 */
[----:B------:R1:W-:Y:S01]  /*acd0*/  @P1 STG.E.U8 desc[UR8][R6.64], R29 ;  /* 0x0000001d06001986 */ /* 0x0003e2000c101108 */
[----:B------:R-:W-:Y:S01]  /*ace0*/  PRMT R11, R15, 0x7770, RZ ;  /* 0x000077700f0b7816 */ /* 0x000fe200000000ff */
[----:B------:R-:W3:Y:S01]  /*acf0*/  LDCU UR6, c[0x0][0x39c] ;  /* 0x00007380ff0677ac */ /* 0x000ee20008000800 */
[----:B--2---:R-:W-:-:S02]  /*ad00*/  ISETP.LT.AND P1, PT, R5, UR10, !P0 ;  /* 0x0000000a05007c0c */ /* 0x004fc4000c721270 */
[----:B------:R-:W-:Y:S01]  /*ad10*/  LEA.HI.X.SX32 R5, R3, R2, 0x1, P6 ;  /* 0x0000000203057211 */ /* 0x000fe200030f0eff */
[C---:B------:R-:W-:Y:S01]  /*ad20*/  VIADD R3, R28.reuse, 0x2b ;  /* 0x0000002b1c037836 */ /* 0x040fe20000000000 */
[----:B------:R-:W-:Y:S01]  /*ad30*/  IADD3 R10, P6, PT, R9, R0, RZ ;  /* 0x00000000090a7210 */ /* 0x000fe20007fde0ff */
[----:B------:R-:W2:Y:S02]  /*ad40*/  LDCU UR10, c[0x0][0x39c] ;  /* 0x00007380ff0a77ac */ /* 0x000ea40008000800 */
[----:B------:R4:W-:Y:S01]  /*ad50*/  @P5 STG.E.U8 desc[UR8][R4.64], R11 ;  /* 0x0000000b04005986 */ /* 0x0009e2000c101108 */
[----:B-1----:R-:W-:Y:S02]  /*ad60*/  PRMT R29, R15, 0x7771, RZ ;  /* 0x000077710f1d7816 */ /* 0x002fe400000000ff */
[----:B----4-:R-:W-:Y:S02]  /*ad70*/  LEA.HI.X.SX32 R11, R9, R2, 0x1, P6 ;  /* 0x00000002090b7211 */ /* 0x010fe400030f0eff */
[----:B0-----:R-:W-:Y:S01]  /*ad80*/  ISETP.LT.AND P6, PT, R3, UR5, !P0 ;  /* 0x0000000503007c0c */ /* 0x001fe2000c7c1270 */
[----:B------:R-:W0:Y:S01]  /*ad90*/  LDCU UR5, c[0x0][0x39c] ;  /* 0x00007380ff0577ac */ /* 0x000e220008000800 */
[----:B------:R-:W-:Y:S01]  /*ada0*/  VIADD R9, R9, UR4 ;  /* 0x0000000409097c36 */ /* 0x000fe20008000000 */
[----:B------:R1:W-:Y:S01]  /*adb0*/  @P3 STG.E.U8 desc[UR8][R10.64], R29 ;  /* 0x0000001d0a003986 */ /* 0x0003e2000c101108 */
[----:B------:R-:W-:-:S02]  /*adc0*/  VIADD R3, R28, 0x2c ;  /* 0x0000002c1c037836 */ /* 0x000fc40000000000 */
[C---:B------:R-:W-:Y:S01]  /*add0*/  VIADD R7, R9.reuse, UR4 ;  /* 0x0000000409077c36 */ /* 0x040fe20008000000 */
[C---:B------:R-:W-:Y:S02]  /*ade0*/  IADD3 R8, P3, PT, R9.reuse, R0, RZ ;  /* 0x0000000009087210 */ /* 0x040fe40007f7e0ff */
[----:B------:R-:W-:Y:S02]  /*adf0*/  PRMT R5, R16, 0x7770, RZ ;  /* 0x0000777010057816 */ /* 0x000fe400000000ff */
[----:B------:R-:W-:Y:S01]  /*ae00*/  LEA.HI.X.SX32 R9, R9, R2, 0x1, P3 ;  /* 0x0000000209097211 */ /* 0x000fe200018f0eff */
[----:B------:R-:W-:Y:S01]  /*ae10*/  VIADD R6, R28, 0x2d ;  /* 0x0000002d1c067836 */ /* 0x000fe20000000000 */
[----:B------:R-:W-:Y:S02]  /*ae20*/  IADD3 R4, P3, PT, R7, R0, RZ ;  /* 0x0000000007047210 */ /* 0x000fe40007f7e0ff */
[----:B---3--:R-:W-:Y:S01]  /*ae30*/  ISETP.LT.AND P5, PT, R3, UR6, !P0 ;  /* 0x0000000603007c0c */ /* 0x008fe2000c7a1270 */
[----:B------:R-:W3:Y:S01]  /*ae40*/  LDCU UR6, c[0x0][0x39c] ;  /* 0x00007380ff0677ac */ /* 0x000ee20008000800 */
[----:B------:R-:W-:Y:S01]  /*ae50*/  VIADD R3, R7, UR4 ;  /* 0x0000000407037c36 */ /* 0x000fe20008000000 */
[----:B------:R4:W-:Y:S01]  /*ae60*/  @P2 STG.E.U8 desc[UR8][R8.64], R5 ;  /* 0x0000000508002986 */ /* 0x0009e2000c101108 */
[----:B-1----:R-:W-:-:S02]  /*ae70*/  PRMT R11, R16, 0x7771, RZ ;  /* 0x00007771100b7816 */ /* 0x002fc400000000ff */
[----:B0-----:R-:W-:Y:S01]  /*ae80*/  ISETP.LT.AND P2, PT, R6, UR5, !P0 ;  /* 0x0000000506007c0c */ /* 0x001fe2000c741270 */
[----:B------:R-:W0:Y:S01]  /*ae90*/  LDCU UR5, c[0x0][0x39c] ;  /* 0x00007380ff0577ac */ /* 0x000e220008000800 */
[----:B------:R-:W-:Y:S02]  /*aea0*/  PRMT R29, R17, 0x7770, RZ ;  /* 0x00007770111d7816 */ /* 0x000fe400000000ff */
[----:B----4-:R-:W-:Y:S01]  /*aeb0*/  LEA.HI.X.SX32 R5, R7, R2, 0x1, P3 ;  /* 0x0000000207057211 */ /* 0x010fe200018f0eff */
[----:B------:R-:W-:Y:S01]  /*aec0*/  VIADD R7, R28, 0x2e ;  /* 0x0000002e1c077836 */ /* 0x000fe20000000000 */
[----:B------:R-:W-:-:S03]  /*aed0*/  IADD3 R6, P3, PT, R3, R0, RZ ;  /* 0x0000000003067210 */ /* 0x000fc60007f7e0ff */
[----:B------:R-:W-:Y:S01]  /*aee0*/  @P4 STG.E.U8 desc[UR8][R4.64], R11 ;  /* 0x0000000b04004986 */ /* 0x000fe2000c101108 */
[----:B--2---:R-:W-:Y:S01]  /*aef0*/  ISETP.LT.AND P4, PT, R7, UR10, !P0 ;  /* 0x0000000a07007c0c */ /* 0x004fe2000c781270 */
[C---:B------:R-:W-:Y:S01]  /*af00*/  VIADD R9, R3.reuse, UR4 ;  /* 0x0000000403097c36 */ /* 0x040fe20008000000 */
[----:B------:R-:W-:Y:S01]  /*af10*/  LEA.HI.X.SX32 R7, R3, R2, 0x1, P3 ;  /* 0x0000000203077211 */ /* 0x000fe200018f0eff */
[----:B------:R-:W-:Y:S01]  /*af20*/  VIADD R10, R28, 0x2f ;  /* 0x0000002f1c0a7836 */ /* 0x000fe20000000000 */
[----:B------:R-:W1:Y:S03]  /*af30*/  LDCU UR10, c[0x0][0x39c] ;  /* 0x00007380ff0a77ac */ /* 0x000e660008000800 */
[----:B------:R2:W-:Y:S01]  /*af40*/  @P1 STG.E.U8 desc[UR8][R6.64], R29 ;  /* 0x0000001d06001986 */ /* 0x0005e2000c101108 */
[C---:B------:R-:W-:Y:S02]  /*af50*/  IADD3 R8, P1, PT, R9.reuse, R0, RZ ;  /* 0x0000000009087210 */ /* 0x040fe40007f3e0ff */
[----:B---3--:R-:W-:Y:S01]  /*af60*/  ISETP.LT.AND P3, PT, R10, UR6, !P0 ;  /* 0x000000060a007c0c */ /* 0x008fe2000c761270 */
[----:B------:R-:W3:Y:S01]  /*af70*/  LDCU UR6, c[0x0][0x39c] ;  /* 0x00007380ff0677ac */ /* 0x000ee20008000800 */
[C---:B--2---:R-:W-:Y:S01]  /*af80*/  VIADD R29, R9.reuse, UR4 ;  /* 0x00000004091d7c36 */ /* 0x044fe20008000000 */
[----:B------:R-:W-:-:S04]  /*af90*/  LEA.HI.X.SX32 R9, R9, R2, 0x1, P1 ;  /* 0x0000000209097211 */ /* 0x000fc800008f0eff */
[----:B------:R-:W-:Y:S01]  /*afa0*/  IADD3 R10, P1, PT, R29, R0, RZ ;  /* 0x000000001d0a7210 */ /* 0x000fe20007f3e0ff */
[----:B------:R-:W-:Y:S01]  /*afb0*/  VIADD R3, R28, 0x30 ;  /* 0x000000301c037836 */ /* 0x000fe20000000000 */
[----:B------:R-:W-:Y:S02]  /*afc0*/  PRMT R4, R17, 0x7771, RZ ;  /* 0x0000777111047816 */ /* 0x000fe400000000ff */
[----:B------:R-:W-:Y:S02]  /*afd0*/  PRMT R5, R18, 0x7770, RZ ;  /* 0x0000777012057816 */ /* 0x000fe400000000ff */
[C---:B------:R-:W-:Y:S01]  /*afe0*/  LEA.HI.X.SX32 R11, R29.reuse, R2, 0x1, P1 ;  /* 0x000000021d0b7211 */ /* 0x040fe200008f0eff */
[----:B------:R-:W-:Y:S01]  /*aff0*/  VIADD R29, R29, UR4 ;  /* 0x000000041d1d7c36 */ /* 0x000fe20008000000 */
[----:B------:R2:W-:Y:S01]  /*b000*/  @P6 STG.E.U8 desc[UR8][R8.64], R4 ;  /* 0x0000000408006986 */ /* 0x0005e2000c101108 */
[----:B0-----:R-:W-:Y:S01]  /*b010*/  ISETP.LT.AND P1, PT, R3, UR5, !P0 ;  /* 0x0000000503007c0c */ /* 0x001fe2000c721270 */
[----:B------:R-:W0:Y:S02]  /*b020*/  LDCU UR5, c[0x0][0x39c] ;  /* 0x00007380ff0577ac */ /* 0x000e240008000800 */
[----:B------:R4:W-:Y:S01]  /*b030*/  @P5 STG.E.U8 desc[UR8][R10.64], R5 ;  /* 0x000000050a005986 */ /* 0x0009e2000c101108 */
[C---:B------:R-:W-:Y:S01]  /*b040*/  IADD3 R6, P5, PT, R29.reuse, R0, RZ ;  /* 0x000000001d067210 */ /* 0x040fe20007fbe0ff */
[----:B------:R-:W-:-:S03]  /*b050*/  VIADD R3, R29, UR4 ;  /* 0x000000041d037c36 */ /* 0x000fc60008000000 */
[----:B------:R-:W-:Y:S01]  /*b060*/  LEA.HI.X.SX32 R7, R29, R2, 0x1, P5 ;  /* 0x000000021d077211 */ /* 0x000fe200028f0eff */
[----:B--2---:R-:W-:Y:S01]  /*b070*/  VIADD R4, R28, 0x31 ;  /* 0x000000311c047836 */ /* 0x004fe20000000000 */
[----:B------:R-:W-:Y:S01]  /*b080*/  PRMT R29, R18, 0x7771, RZ ;  /* 0x00007771121d7816 */ /* 0x000fe200000000ff */
[----:B----4-:R-:W-:-:S03]  /*b090*/  VIADD R5, R28, 0x32 ;  /* 0x000000321c057836 */ /* 0x010fc60000000000 */
[----:B---3--:R-:W-:Y:S01]  /*b0a0*/  ISETP.LT.AND P5, PT, R4, UR6, !P0 ;  /* 0x0000000604007c0c */ /* 0x008fe2000c7a1270 */
[C---:B------:R-:W-:Y:S01]  /*b0b0*/  VIADD R11, R3.reuse, UR4 ;  /* 0x00000004030b7c36 */ /* 0x040fe20008000000 */
[----:B------:R-:W-:Y:S01]  /*b0c0*/  IADD3 R4, P6, PT, R3, R0, RZ ;  /* 0x0000000003047210 */ /* 0x000fe20007fde0ff */
[----:B------:R2:W-:Y:S01]  /*b0d0*/  @P2 STG.E.U8 desc[UR8][R6.64], R29 ;  /* 0x0000001d06002986 */ /* 0x0005e2000c101108 */
[----:B-1----:R-:W-:Y:S01]  /*b0e0*/  ISETP.LT.AND P2, PT, R5, UR10, !P0 ;  /* 0x0000000a05007c0c */ /* 0x002fe2000c741270 */
[----:B------:R-:W1:Y:S01]  /*b0f0*/  LDCU UR6, c[0x0][0x39c] ;  /* 0x00007380ff0677ac */ /* 0x000e620008000800 */
[----:B------:R-:W-:Y:S01]  /*b100*/  LEA.HI.X.SX32 R5, R3, R2, 0x1, P6 ;  /* 0x0000000203057211 */ /* 0x000fe200030f0eff */
[----:B------:R-:W-:Y:S01]  /*b110*/  VIADD R3, R28, 0x33 ;  /* 0x000000331c037836 */ /* 0x000fe20000000000 */
[----:B------:R-:W-:Y:S01]  /*b120*/  IADD3 R8, P6, PT, R11, R0, RZ ;  /* 0x000000000b087210 */ /* 0x000fe20007fde0ff */
[----:B------:R-:W3:Y:S01]  /*b130*/  LDCU UR10, c[0x0][0x39c] ;  /* 0x00007380ff0a77ac */ /* 0x000ee20008000800 */
[----:B------:R-:W-:-:S02]  /*b140*/  PRMT R10, R19, 0x7770, RZ ;  /* 0x00007770130a7816 */ /* 0x000fc400000000ff */
[----:B------:R-:W-:Y:S02]  /*b150*/  LEA.HI.X.SX32 R9, R11, R2, 0x1, P6 ;  /* 0x000000020b097211 */ /* 0x000fe400030f0eff */
[----:B0-----:R-:W-:Y:S01]  /*b160*/  ISETP.LT.AND P6, PT, R3, UR5, !P0 ;  /* 0x0000000503007c0c */ /* 0x001fe2000c7c1270 */
[----:B------:R-:W0:Y:S01]  /*b170*/  LDCU UR5, c[0x0][0x39c] ;  /* 0x00007380ff0577ac */ /* 0x000e220008000800 */
[----:B--2---:R-:W-:Y:S01]  /*b180*/  PRMT R29, R19, 0x7771, RZ ;  /* 0x00007771131d7816 */ /* 0x004fe200000000ff */
[----:B------:R-:W-:Y:S01]  /*b190*/  VIADD R7, R11, UR4 ;  /* 0x000000040b077c36 */ /* 0x000fe20008000000 */
[----:B------:R2:W-:Y:S01]  /*b1a0*/  @P4 STG.E.U8 desc[UR8][R4.64], R10 ;  /* 0x0000000a04004986 */ /* 0x0005e2000c101108 */
[----:B------:R-:W-:-:S03]  /*b1b0*/  VIADD R3, R28, 0x34 ;  /* 0x000000341c037836 */ /* 0x000fc60000000000 */
[----:B------:R4:W-:Y:S01]  /*b1c0*/  @P3 STG.E.U8 desc[UR8][R8.64], R29 ;  /* 0x0000001d08003986 */ /* 0x0009e2000c101108 */
[C---:B------:R-:W-:Y:S01]  /*b1d0*/  IADD3 R6, P3, PT, R7.reuse, R0, RZ ;  /* 0x0000000007067210 */ /* 0x040fe20007f7e0ff */
[----:B------:R-:W-:-:S03]  /*b1e0*/  VIADD R11, R7, UR4 ;  /* 0x00000004070b7c36 */ /* 0x000fc60008000000 */
[----:B------:R-:W-:Y:S02]  /*b1f0*/  LEA.HI.X.SX32 R7, R7, R2, 0x1, P3 ;  /* 0x0000000207077211 */ /* 0x000fe400018f0eff */
[----:B--2---:R-:W-:Y:S02]  /*b200*/  PRMT R5, R12, 0x7772, RZ ;  /* 0x000077720c057816 */ /* 0x004fe400000000ff */
[----:B------:R-:W-:Y:S02]  /*b210*/  IADD3 R4, P3, PT, R11, R0, RZ ;  /* 0x000000000b047210 */ /* 0x000fe40007f7e0ff */
[----:B-1----:R-:W-:Y:S01]  /*b220*/  ISETP.LT.AND P4, PT, R3, UR6, !P0 ;  /* 0x0000000603007c0c */ /* 0x002fe2000c781270 */
[----:B----4-:R-:W-:Y:S01]  /*b230*/  VIADD R8, R28, 0x35 ;  /* 0x000000351c087836 */ /* 0x010fe20000000000 */
[----:B------:R-:W1:Y:S01]  /*b240*/  LDCU UR6, c[0x0][0x39c] ;  /* 0x00007380ff0677ac */ /* 0x000e620008000800 */
[C---:B------:R-:W-:Y:S01]  /*b250*/  VIADD R3, R11.reuse, UR4 ;  /* 0x000000040b037c36 */ /* 0x040fe20008000000 */
[----:B------:R2:W-:Y:S01]  /*b260*/  @P1 STG.E.U8 desc[UR8][R6.64], R5 ;  /* 0x0000000506001986 */ /* 0x0005e2000c101108 */
[----:B------:R-:W-:Y:S01]  /*b270*/  PRMT R29, R12, 0x7773, RZ ;  /* 0x000077730c1d7816 */ /* 0x000fe200000000ff */
[----:B------:R-:W-:Y:S01]  /*b280*/  VIADD R9, R28, 0x36 ;  /* 0x000000361c097836 */ /* 0x000fe20000000000 */
[----:B0-----:R-:W-:Y:S01]  /*b290*/  ISETP.LT.AND P1, PT, R8, UR5, !P0 ;  /* 0x0000000508007c0c */ /* 0x001fe2000c721270 */
[----:B------:R-:W0:Y:S01]  /*b2a0*/  LDCU UR5, c[0x0][0x39c] ;  /* 0x00007380ff0577ac */ /* 0x000e220008000800 */
[----:B--2---:R-:W-:-:S02]  /*b2b0*/  LEA.HI.X.SX32 R5, R11, R2, 0x1, P3 ;  /* 0x000000020b057211 */ /* 0x004fc400018f0eff */
[----:B------:R-:W-:-:S03]  /*b2c0*/  IADD3 R8, P3, PT, R3, R0, RZ ;  /* 0x0000000003087210 */ /* 0x000fc60007f7e0ff */
[----:B------:R2:W-:Y:S01]  /*b2d0*/  @P5 STG.E.U8 desc[UR8][R4.64], R29 ;  /* 0x0000001d04005986 */ /* 0x0005e2000c101108 */
[----:B---3--:R-:W-:Y:S01]  /*b2e0*/  ISETP.LT.AND P5, PT, R9, UR10, !P0 ;  /* 0x0000000a09007c0c */ /* 0x008fe2000c7a1270 */
[----:B------:R-:W-:Y:S01]  /*b2f0*/  VIADD R10, R28, 0x37 ;  /* 0x000000371c0a7836 */ /* 0x000fe20000000000 */
[C---:B------:R-:W-:Y:S01]  /*b300*/  LEA.HI.X.SX32 R9, R3.reuse, R2, 0x1, P3 ;  /* 0x0000000203097211 */ /* 0x040fe200018f0eff */
[----:B------:R-:W-:Y:S01]  /*b310*/  VIADD R3, R3, UR4 ;  /* 0x0000000403037c36 */ /* 0x000fe20008000000 */
[----:B------:R-:W-:Y:S01]  /*b320*/  PRMT R11, R13, 0x7772, RZ ;  /* 0x000077720d0b7816 */ /* 0x000fe200000000ff */
[----:B------:R-:W3:Y:S04]  /*b330*/  LDCU UR10, c[0x0][0x39c] ;  /* 0x00007380ff0a77ac */ /* 0x000ee80008000800 */
[----:B------:R4:W-:Y:S01]  /*b340*/  @P2 STG.E.U8 desc[UR8][R8.64], R11 ;  /* 0x0000000b08002986 */ /* 0x0009e2000c101108 */
[C---:B------:R-:W-:Y:S01]  /*b350*/  IADD3 R6, P2, PT, R3.reuse, R0, RZ ;  /* 0x0000000003067210 */ /* 0x040fe20007f5e0ff */
[C---:B--2---:R-:W-:Y:S01]  /*b360*/  VIADD R5, R3.reuse, UR4 ;  /* 0x0000000403057c36 */ /* 0x044fe20008000000 */
[----:B-1----:R-:W-:Y:S01]  /*b370*/  ISETP.LT.AND P3, PT, R10, UR6, !P0 ;  /* 0x000000060a007c0c */ /* 0x002fe2000c761270 */
[----:B------:R-:W1:Y:S01]  /*b380*/  LDCU UR6, c[0x0][0x39c] ;  /* 0x00007380ff0677ac */ /* 0x000e620008000800 */
[----:B------:R-:W-:Y:S01]  /*b390*/  LEA.HI.X.SX32 R7, R3, R2, 0x1, P2 ;  /* 0x0000000203077211 */ /* 0x000fe200010f0eff */
[----:B------:R-:W-:Y:S01]  /*b3a0*/  VIADD R10, R28, 0x38 ;  /* 0x000000381c0a7836 */ /* 0x000fe20000000000 */
[C---:B------:R-:W-:Y:S01]  /*b3b0*/  IADD3 R4, P2, PT, R5.reuse, R0, RZ ;  /* 0x0000000005047210 */ /* 0x040fe20007f5e0ff */
[----:B------:R-:W-:Y:S01]  /*b3c0*/  VIADD R3, R5, UR4 ;  /* 0x0000000405037c36 */ /* 0x000fe20008000000 */
[----:B------:R-:W-:-:S02]  /*b3d0*/  PRMT R12, R13, 0x7773, RZ ;  /* 0x000077730d0c7816 */ /* 0x000fc400000000ff */
[----:B------:R-:W-:Y:S02]  /*b3e0*/  LEA.HI.X.SX32 R5, R5, R2, 0x1, P2 ;  /* 0x0000000205057211 */ /* 0x000fe400010f0eff */
[----:B0-----:R-:W-:Y:S01]  /*b3f0*/  ISETP.LT.AND P2, PT, R10, UR5, !P0 ;  /* 0x000000050a007c0c */ /* 0x001fe2000c741270 */
[----:B------:R-:W0:Y:S01]  /*b400*/  LDCU UR5, c[0x0][0x39c] ;  /* 0x00007380ff0577ac */ /* 0x000e220008000800 */
[----:B------:R2:W-:Y:S01]  /*b410*/  @P6 STG.E.U8 desc[UR8][R6.64], R12 ;  /* 0x0000000c06006986 */ /* 0x0005e2000c101108 */
[----:B------:R-:W-:Y:S01]  /*b420*/  PRMT R29, R14, 0x7772, RZ ;  /* 0x000077720e1d7816 */ /* 0x000fe200000000ff */
[C---:B----4-:R-:W-:Y:S01]  /*b430*/  VIADD R11, R3.reuse, UR4 ;  /* 0x00000004030b7c36 */ /* 0x050fe20008000000 */
[C---:B------:R-:W-:Y:S01]  /*b440*/  IADD3 R8, P6, PT, R3.reuse, R0, RZ ;  /* 0x0000000003087210 */ /* 0x040fe20007fde0ff */
[----:B------:R-:W-:Y:S01]  /*b450*/  VIADD R10, R28, 0x39 ;  /* 0x000000391c0a7836 */ /* 0x000fe20000000000 */
[----:B------:R-:W-:Y:S01]  /*b460*/  PRMT R13, R14, 0x7773, RZ ;  /* 0x000077730e0d7816 */ /* 0x000fe200000000ff */
[----:B------:R4:W-:Y:S01]  /*b470*/  @P4 STG.E.U8 desc[UR8][R4.64], R29 ;  /* 0x0000001d04004986 */ /* 0x0009e2000c101108 */
[----:B------:R-:W-:Y:S01]  /*b480*/  LEA.HI.X.SX32 R9, R3, R2, 0x1, P6 ;  /* 0x0000000203097211 */ /* 0x000fe200030f0eff */
[----:B------:R-:W-:Y:S01]  /*b490*/  VIADD R3, R28, 0x3a ;  /* 0x0000003a1c037836 */ /* 0x000fe20000000000 */
[----:B-1----:R-:W-:Y:S01]  /*b4a0*/  ISETP.LT.AND P4, PT, R10, UR6, !P0 ;  /* 0x000000060a007c0c */ /* 0x002fe2000c781270 */
[----:B------:R-:W1:Y:S01]  /*b4b0*/  LDCU UR6, c[0x0][0x39c] ;  /* 0x00007380ff0677ac */ /* 0x000e620008000800 */
[----:B--2---:R-:W-:Y:S01]  /*b4c0*/  IADD3 R6, P6, PT, R11, R0, RZ ;  /* 0x000000000b067210 */ /* 0x004fe20007fde0ff */
[----:B------:R2:W-:Y:S01]  /*b4d0*/  @P1 STG.E.U8 desc[UR8][R8.64], R13 ;  /* 0x0000000d08001986 */ /* 0x0005e2000c101108 */
[----:B---3--:R-:W-:Y:S01]  /*b4e0*/  ISETP.LT.AND P1, PT, R3, UR10, !P0 ;  /* 0x0000000a03007c0c */ /* 0x008fe2000c721270 */
[C---:B----4-:R-:W-:Y:S01]  /*b4f0*/  VIADD R5, R11.reuse, UR4 ;  /* 0x000000040b057c36 */ /* 0x050fe20008000000 */
[----:B------:R-:W-:Y:S01]  /*b500*/  LEA.HI.X.SX32 R7, R11, R2, 0x1, P6 ;  /* 0x000000020b077211 */ /* 0x000fe200030f0eff */
[----:B------:R-:W-:Y:S01]  /*b510*/  VIADD R3, R28, 0x3b ;  /* 0x0000003b1c037836 */ /* 0x000fe20000000000 */
[----:B------:R-:W-:Y:S01]  /*b520*/  PRMT R29, R15, 0x7772, RZ ;  /* 0x000077720f1d7816 */ /* 0x000fe200000000ff */
[----:B------:R-:W3:Y:S01]  /*b530*/  LDCU UR10, c[0x0][0x39c] ;  /* 0x00007380ff0a77ac */ /* 0x000ee20008000800 */
[----:B------:R-:W-:-:S04]  /*b540*/  IADD3 R10, P6, PT, R5, R0, RZ ;  /* 0x00000000050a7210 */ /* 0x000fc80007fde0ff */
[----:B------:R-:W-:Y:S02]  /*b550*/  LEA.HI.X.SX32 R11, R5, R2, 0x1, P6 ;  /* 0x00000002050b7211 */ /* 0x000fe400030f0eff */
[----:B0-----:R-:W-:Y:S01]  /*b560*/  ISETP.LT.AND P6, PT, R3, UR5, !P0 ;  /* 0x0000000503007c0c */ /* 0x001fe2000c7c1270 */
[----:B------:R-:W0:Y:S01]  /*b570*/  LDCU UR5, c[0x0][0x39c] ;  /* 0x00007380ff0577ac */ /* 0x000e220008000800 */
[----:B------:R-:W-:Y:S01]  /*b580*/  PRMT R15, R15, 0x7773, RZ ;  /* 0x000077730f0f7816 */ /* 0x000fe200000000ff */
[----:B------:R4:W-:Y:S01]  /*b590*/  @P5 STG.E.U8 desc[UR8][R6.64], R29 ;  /* 0x0000001d06005986 */ /* 0x0009e2000c101108 */
[----:B------:R-:W-:Y:S02]  /*b5a0*/  VIADD R5, R5, UR4 ;  /* 0x0000000405057c36 */ /* 0x000fe40008000000 */
[----:B------:R-:W-:Y:S01]  /*b5b0*/  VIADD R3, R28, 0x3c ;  /* 0x0000003c1c037836 */ /* 0x000fe20000000000 */
[----:B------:R0:W-:Y:S01]  /*b5c0*/  @P3 STG.E.U8 desc[UR8][R10.64], R15 ;  /* 0x0000000f0a003986 */ /* 0x0001e2000c101108 */
[C---:B--2---:R-:W-:Y:S01]  /*b5d0*/  VIADD R13, R5.reuse, UR4 ;  /* 0x00000004050d7c36 */ /* 0x044fe20008000000 */
[----:B------:R-:W-:-:S02]  /*b5e0*/  IADD3 R8, P3, PT, R5, R0, RZ ;  /* 0x0000000005087210 */ /* 0x000fc40007f7e0ff */
[----:B----4-:R-:W2:Y:S01]  /*b5f0*/  LDL.LU R29, [R1+0x28] ;  /* 0x00002800011d7983 */ /* 0x010ea20000300800 */
[----:B-1----:R-:W-:Y:S01]  /*b600*/  ISETP.LT.AND P5, PT, R3, UR6, !P0 ;  /* 0x0000000603007c0c */ /* 0x002fe2000c7a1270 */
[----:B------:R-:W1:Y:S01]  /*b610*/  LDCU UR6, c[0x0][0x39c] ;  /* 0x00007380ff0677ac */ /* 0x000e620008000800 */
[----:B------:R-:W-:Y:S01]  /*b620*/  LEA.HI.X.SX32 R9, R5, R2, 0x1, P3 ;  /* 0x0000000205097211 */ /* 0x000fe200018f0eff */
[----:B------:R-:W-:Y:S01]  /*b630*/  VIADD R3, R28, 0x3d ;  /* 0x0000003d1c037836 */ /* 0x000fe20000000000 */
[C---:B------:R-:W-:Y:S01]  /*b640*/  IADD3 R4, P3, PT, R13.reuse, R0, RZ ;  /* 0x000000000d047210 */ /* 0x040fe20007f7e0ff */
[C---:B0-----:R-:W-:Y:S01]  /*b650*/  VIADD R11, R13.reuse, UR4 ;  /* 0x000000040d0b7c36 */ /* 0x041fe20008000000 */
[C---:B------:R-:W-:Y:S02]  /*b660*/  PRMT R12, R16.reuse, 0x7772, RZ ;  /* 0x00007772100c7816 */ /* 0x040fe400000000ff */
[----:B------:R-:W-:Y:S02]  /*b670*/  LEA.HI.X.SX32 R5, R13, R2, 0x1, P3 ;  /* 0x000000020d057211 */ /* 0x000fe400018f0eff */
[----:B------:R-:W-:-:S02]  /*b680*/  PRMT R15, R16, 0x7773, RZ ;  /* 0x00007773100f7816 */ /* 0x000fc400000000ff */
[----:B------:R-:W-:Y:S01]  /*b690*/  ISETP.LT.AND P3, PT, R3, UR5, !P0 ;  /* 0x0000000503007c0c */ /* 0x000fe2000c761270 */
[C---:B------:R-:W-:Y:S01]  /*b6a0*/  VIADD R3, R28.reuse, 0x3e ;  /* 0x0000003e1c037836 */ /* 0x040fe20000000000 */
[----:B------:R0:W-:Y:S01]  /*b6b0*/  @P2 STG.E.U8 desc[UR8][R8.64], R12 ;  /* 0x0000000c08002986 */ /* 0x0001e2000c101108 */
[----:B------:R-:W-:Y:S01]  /*b6c0*/  IADD3 R6, P2, PT, R11, R0, RZ ;  /* 0x000000000b067210 */ /* 0x000fe20007f5e0ff */
[----:B------:R-:W4:Y:S02]  /*b6d0*/  LDCU UR5, c[0x0][0x39c] ;  /* 0x00007380ff0577ac */ /* 0x000f240008000800 */
[----:B------:R0:W-:Y:S01]  /*b6e0*/  @P4 STG.E.U8 desc[UR8][R4.64], R15 ;  /* 0x0000000f04004986 */ /* 0x0001e2000c101108 */
[----:B---3--:R-:W-:Y:S01]  /*b6f0*/  ISETP.LT.AND P4, PT, R3, UR10, !P0 ;  /* 0x0000000a03007c0c */ /* 0x008fe2000c781270 */
[----:B------:R-:W-:Y:S01]  /*b700*/  VIADD R3, R28, 0x3f ;  /* 0x0000003f1c037836 */ /* 0x000fe20000000000 */
[C---:B------:R-:W-:Y:S01]  /*b710*/  LEA.HI.X.SX32 R7, R11.reuse, R2, 0x1, P2 ;  /* 0x000000020b077211 */ /* 0x040fe200010f0eff */
[----:B------:R-:W-:Y:S01]  /*b720*/  VIADD R11, R11, UR4 ;  /* 0x000000040b0b7c36 */ /* 0x000fe20008000000 */
[----:B------:R-:W-:Y:S01]  /*b730*/  PRMT R13, R17, 0x7772, RZ ;  /* 0x00007772110d7816 */ /* 0x000fe200000000ff */
[----:B------:R-:W3:Y:S01]  /*b740*/  LDCU UR10, c[0x0][0x39c] ;  /* 0x00007380ff0a77ac */ /* 0x000ee20008000800 */
[----:B-1----:R-:W-:-:S03]  /*b750*/  ISETP.LT.AND P2, PT, R3, UR6, !P0 ;  /* 0x0000000603007c0c */ /* 0x002fc6000c741270 */
[----:B------:R1:W-:Y:S01]  /*b760*/  @P1 STG.E.U8 desc[UR8][R6.64], R13 ;  /* 0x0000000d06001986 */ /* 0x0003e2000c101108 */
[----:B------:R-:W3:Y:S01]  /*b770*/  LDCU UR6, c[0x0][0x39c] ;  /* 0x00007380ff0677ac */ /* 0x000ee20008000800 */
[C---:B0-----:R-:W-:Y:S01]  /*b780*/  IADD3 R8, P1, PT, R11.reuse, R0, RZ ;  /* 0x000000000b087210 */ /* 0x041fe20007f3e0ff */
[----:B------:R-:W-:Y:S01]  /*b790*/  VIADD R5, R11, UR4 ;  /* 0x000000040b057c36 */ /* 0x000fe20008000000 */
[----:B------:R-:W-:Y:S02]  /*b7a0*/  PRMT R17, R17, 0x7773, RZ ;  /* 0x0000777311117816 */ /* 0x000fe400000000ff */
[----:B------:R-:W-:Y:S01]  /*b7b0*/  LEA.HI.X.SX32 R9, R11, R2, 0x1, P1 ;  /* 0x000000020b097211 */ /* 0x000fe200008f0eff */
[C---:B------:R-:W-:Y:S01]  /*b7c0*/  VIADD R11, R5.reuse, UR4 ;  /* 0x00000004050b7c36 */ /* 0x040fe20008000000 */
[C---:B------:R-:W-:Y:S01]  /*b7d0*/  IADD3 R4, P1, PT, R5.reuse, R0, RZ ;  /* 0x0000000005047210 */ /* 0x040fe20007f3e0ff */
[----:B------:R-:W-:Y:S02]  /*b7e0*/  VIADD R3, R28, 0x40 ;  /* 0x000000401c037836 */ /* 0x000fe40000000000 */
[----:B------:R0:W-:Y:S01]  /*b7f0*/  @P6 STG.E.U8 desc[UR8][R8.64], R17 ;  /* 0x0000001108006986 */ /* 0x0001e2000c101108 */
[----:B------:R-:W-:-:S02]  /*b800*/  LEA.HI.X.SX32 R5, R5, R2, 0x1, P1 ;  /* 0x0000000205057211 */ /* 0x000fc400008f0eff */
[----:B-1----:R-:W-:Y:S02]  /*b810*/  IADD3 R6, P6, PT, R11, R0, RZ ;  /* 0x000000000b067210 */ /* 0x002fe40007fde0ff */
[----:B----4-:R-:W-:Y:S01]  /*b820*/  ISETP.LT.AND P1, PT, R3, UR5, !P0 ;  /* 0x0000000503007c0c */ /* 0x010fe2000c721270 */
[----:B------:R-:W1:Y:S01]  /*b830*/  LDCU UR5, c[0x0][0x39c] ;  /* 0x00007380ff0577ac */ /* 0x000e620008000800 */
[----:B------:R-:W-:Y:S01]  /*b840*/  PRMT R15, R18, 0x7772, RZ ;  /* 0x00007772120f7816 */ /* 0x000fe200000000ff */
[----:B------:R-:W-:Y:S01]  /*b850*/  VIADD R3, R28, 0x41 ;  /* 0x000000411c037836 */ /* 0x000fe20000000000 */
[C---:B------:R-:W-:Y:S01]  /*b860*/  LEA.HI.X.SX32 R7, R11.reuse, R2, 0x1, P6 ;  /* 0x000000020b077211 */ /* 0x040fe200030f0eff */
[----:B------:R-:W-:Y:S01]  /*b870*/  VIADD R11, R11, UR4 ;  /* 0x000000040b0b7c36 */ /* 0x000fe20008000000 */
[----:B------:R-:W-:Y:S01]  /*b880*/  PRMT R13, R18, 0x7773, RZ ;  /* 0x00007773120d7816 */ /* 0x000fe200000000ff */
[----:B------:R4:W-:Y:S01]  /*b890*/  @P5 STG.E.U8 desc[UR8][R4.64], R15 ;  /* 0x0000000f04005986 */ /* 0x0009e2000c101108 */
[----:B---3--:R-:W-:Y:S01]  /*b8a0*/  ISETP.LT.AND P5, PT, R3, UR6, !P0 ;  /* 0x0000000603007c0c */ /* 0x008fe2000c7a1270 */
[C---:B------:R-:W-:Y:S01]  /*b8b0*/  VIADD R3, R28.reuse, 0x42 ;  /* 0x000000421c037836 */ /* 0x040fe20000000000 */
[----:B0-----:R-:W-:Y:S01]  /*b8c0*/  IADD3 R8, P6, PT, R11, R0, RZ ;  /* 0x000000000b087210 */ /* 0x001fe20007fde0ff */
[----:B------:R0:W-:Y:S01]  /*b8d0*/  @P3 STG.E.U8 desc[UR8][R6.64], R13 ;  /* 0x0000000d06003986 */ /* 0x0001e2000c101108 */
[----:B------:R-:W3:Y:S02]  /*b8e0*/  LDCU UR6, c[0x0][0x39c] ;  /* 0x00007380ff0677ac */ /* 0x000ee40008000800 */
[----:B------:R-:W-:Y:S01]  /*b8f0*/  ISETP.LT.AND P3, PT, R3, UR10, !P0 ;  /* 0x0000000a03007c0c */ /* 0x000fe2000c761270 */
[C---:B----4-:R-:W-:Y:S01]  /*b900*/  VIADD R5, R11.reuse, UR4 ;  /* 0x000000040b057c36 */ /* 0x050fe20008000000 */
[----:B------:R-:W-:Y:S01]  /*b910*/  LEA.HI.X.SX32 R9, R11, R2, 0x1, P6 ;  /* 0x000000020b097211 */ /* 0x000fe200030f0eff */
[----:B------:R-:W-:Y:S01]  /*b920*/  VIADD R3, R28, 0x43 ;  /* 0x000000431c037836 */ /* 0x000fe20000000000 */
[----:B------:R-:W-:Y:S01]  /*b930*/  PRMT R15, R19, 0x7772, RZ ;  /* 0x00007772130f7816 */ /* 0x000fe200000000ff */
[----:B------:R-:W4:Y:S01]  /*b940*/  LDCU UR10, c[0x0][0x39c] ;  /* 0x00007380ff0a77ac */ /* 0x000f220008000800 */
[----:B------:R-:W-:-:S02]  /*b950*/  IADD3 R10, P6, PT, R5, R0, RZ ;  /* 0x00000000050a7210 */ /* 0x000fc40007fde0ff */
[----:B------:R-:W-:Y:S02]  /*b960*/  PRMT R19, R19, 0x7773, RZ ;  /* 0x0000777313137816 */ /* 0x000fe400000000ff */
[----:B------:R-:W-:Y:S02]  /*b970*/  LEA.HI.X.SX32 R11, R5, R2, 0x1, P6 ;  /* 0x00000002050b7211 */ /* 0x000fe400030f0eff */
[----:B-1----:R-:W-:Y:S01]  /*b980*/  ISETP.LT.AND P6, PT, R3, UR5, !P0 ;  /* 0x0000000503007c0c */ /* 0x002fe2000c7c1270 */
[----:B------:R-:W1:Y:S01]  /*b990*/  LDCU UR5, c[0x0][0x39c] ;  /* 0x00007380ff0577ac */ /* 0x000e620008000800 */
[----:B------:R-:W-:Y:S01]  /*b9a0*/  VIADD R5, R5, UR4 ;  /* 0x0000000405057c36 */ /* 0x000fe20008000000 */
[----:B------:R-:W-:Y:S01]  /*b9b0*/  @P4 STG.E.U8 desc[UR8][R8.64], R15 ;  /* 0x0000000f08004986 */ /* 0x000fe2000c101108 */
[----:B------:R-:W-:-:S03]  /*b9c0*/  VIADD R3, R28, 0x44 ;  /* 0x000000441c037836 */ /* 0x000fc60000000000 */
[----:B------:R1:W-:Y:S01]  /*b9d0*/  @P2 STG.E.U8 desc[UR8][R10.64], R19 ;  /* 0x000000130a002986 */ /* 0x0003e2000c101108 */
[C---:B0-----:R-:W-:Y:S01]  /*b9e0*/  IADD3 R6, P2, PT, R5.reuse, R0, RZ ;  /* 0x0000000005067210 */ /* 0x041fe20007f5e0ff */
[C---:B------:R-:W-:Y:S01]  /*b9f0*/  VIADD R13, R5.reuse, UR4 ;  /* 0x00000004050d7c36 */ /* 0x040fe20008000000 */
[----:B------:R-:W-:Y:S02]  /*ba00*/  PRMT R17, R20, 0x7770, RZ ;  /* 0x0000777014117816 */ /* 0x000fe400000000ff */
[----:B------:R-:W-:Y:S02]  /*ba10*/  LEA.HI.X.SX32 R7, R5, R2, 0x1, P2 ;  /* 0x0000000205077211 */ /* 0x000fe400010f0eff */
[----:B---3--:R-:W-:Y:S01]  /*ba20*/  ISETP.LT.AND P2, PT, R3, UR6, !P0 ;  /* 0x0000000603007c0c */ /* 0x008fe2000c741270 */
[----:B------:R-:W0:Y:S01]  /*ba30*/  LDCU UR6, c[0x0][0x39c] ;  /* 0x00007380ff0677ac */ /* 0x000e220008000800 */
[----:B------:R-:W-:Y:S01]  /*ba40*/  VIADD R3, R28, 0x45 ;  /* 0x000000451c037836 */ /* 0x000fe20000000000 */
[C---:B------:R-:W-:Y:S01]  /*ba50*/  IADD3 R4, P4, PT, R13.reuse, R0, RZ ;  /* 0x000000000d047210 */ /* 0x040fe20007f9e0ff */
[C---:B-1----:R-:W-:Y:S01]  /*ba60*/  VIADD R11, R13.reuse, UR4 ;  /* 0x000000040d0b7c36 */ /* 0x042fe20008000000 */
[----:B------:R1:W-:Y:S02]  /*ba70*/  @P1 STG.E.U8 desc[UR8][R6.64], R17 ;  /* 0x0000001106001986 */ /* 0x0003e4000c101108 */
[----:B------:R-:W-:-:S02]  /*ba80*/  LEA.HI.X.SX32 R5, R13, R2, 0x1, P4 ;  /* 0x000000020d057211 */ /* 0x000fc400020f0eff */
[----:B------:R-:W-:Y:S02]  /*ba90*/  PRMT R15, R20, 0x7771, RZ ;  /* 0x00007771140f7816 */ /* 0x000fe400000000ff */
[----:B------:R-:W-:Y:S01]  /*baa0*/  ISETP.LT.AND P1, PT, R3, UR5, !P0 ;  /* 0x0000000503007c0c */ /* 0x000fe2000c721270 */
[C---:B------:R-:W-:Y:S01]  /*bab0*/  VIADD R3, R28.reuse, 0x46 ;  /* 0x000000461c037836 */ /* 0x040fe20000000000 */
[----:B------:R-:W-:Y:S01]  /*bac0*/  IADD3 R8, P4, PT, R11, R0, RZ ;  /* 0x000000000b087210 */ /* 0x000fe20007f9e0ff */
[----:B------:R3:W-:Y:S01]  /*bad0*/  @P5 STG.E.U8 desc[UR8][R4.64], R15 ;  /* 0x0000000f04005986 */ /* 0x0007e2000c101108 */
[----:B------:R-:W-:Y:S01]  /*bae0*/  PRMT R19, R21, 0x7770, RZ ;  /* 0x0000777015137816 */ /* 0x000fe200000000ff */
[----:B------:R-:W3:Y:S01]  /*baf0*/  LDCU UR5, c[0x0][0x39c] ;  /* 0x00007380ff0577ac */ /* 0x000ee20008000800 */
[C---:B------:R-:W-:Y:S01]  /*bb00*/  LEA.HI.X.SX32 R9, R11.reuse, R2, 0x1, P4 ;  /* 0x000000020b097211 */ /* 0x040fe200020f0eff */
[----:B------:R-:W-:Y:S01]  /*bb10*/  VIADD R11, R11, UR4 ;  /* 0x000000040b0b7c36 */ /* 0x000fe20008000000 */
[----:B----4-:R-:W-:Y:S01]  /*bb20*/  ISETP.LT.AND P5, PT, R3, UR10, !P0 ;  /* 0x0000000a03007c0c */ /* 0x010fe2000c7a1270 */
[----:B------:R-:W-:Y:S01]  /*bb30*/  VIADD R3, R28, 0x47 ;  /* 0x000000471c037836 */ /* 0x000fe20000000000 */
[----:B-1----:R-:W-:Y:S01]  /*bb40*/  PRMT R17, R21, 0x7771, RZ ;  /* 0x0000777115117816 */ /* 0x002fe200000000ff */
[----:B------:R1:W-:Y:S01]  /*bb50*/  @P3 STG.E.U8 desc[UR8][R8.64], R19 ;  /* 0x0000001308003986 */ /* 0x0003e2000c101108 */
[C---:B------:R-:W-:Y:S01]  /*bb60*/  IADD3 R10, P3, PT, R11.reuse, R0, RZ ;  /* 0x000000000b0a7210 */ /* 0x040fe20007f7e0ff */
[----:B------:R-:W-:Y:S01]  /*bb70*/  VIADD R13, R11, UR4 ;  /* 0x000000040b0d7c36 */ /* 0x000fe20008000000 */
[----:B0-----:R-:W-:Y:S01]  /*bb80*/  ISETP.LT.AND P4, PT, R3, UR6, !P0 ;  /* 0x0000000603007c0c */ /* 0x001fe2000c781270 */
[----:B------:R-:W0:Y:S01]  /*bb90*/  LDCU UR6, c[0x0][0x39c] ;  /* 0x00007380ff0677ac */ /* 0x000e220008000800 */
[----:B------:R-:W-:-:S02]  /*bba0*/  LEA.HI.X.SX32 R11, R11, R2, 0x1, P3 ;  /* 0x000000020b0b7211 */ /* 0x000fc400018f0eff */
[C---:B------:R-:W-:Y:S01]  /*bbb0*/  IADD3 R6, P3, PT, R13.reuse, R0, RZ ;  /* 0x000000000d067210 */ /* 0x040fe20007f7e0ff */
[----:B------:R-:W-:Y:S01]  /*bbc0*/  VIADD R3, R28, 0x48 ;  /* 0x000000481c037836 */ /* 0x000fe20000000000 */
[----:B------:R-:W4:Y:S01]  /*bbd0*/  LDCU UR10, c[0x0][0x39c] ;  /* 0x00007380ff0a77ac */ /* 0x000f220008000800 */
[----:B---3--:R-:W-:Y:S02]  /*bbe0*/  PRMT R15, R22, 0x7770, RZ ;  /* 0x00007770160f7816 */ /* 0x008fe400000000ff */
[C---:B------:R-:W-:Y:S01]  /*bbf0*/  LEA.HI.X.SX32 R7, R13.reuse, R2, 0x1, P3 ;  /* 0x000000020d077211 */ /* 0x040fe200018f0eff */
[----:B------:R-:W-:Y:S01]  /*bc00*/  VIADD R13, R13, UR4 ;  /* 0x000000040d0d7c36 */ /* 0x000fe20008000000 */
[----:B------:R3:W-:Y:S01]  /*bc10*/  @P6 STG.E.U8 desc[UR8][R10.64], R17 ;  /* 0x000000110a006986 */ /* 0x0007e2000c101108 */
[----:B------:R-:W-:Y:S01]  /*bc20*/  ISETP.LT.AND P3, PT, R3, UR5, !P0 ;  /* 0x0000000503007c0c */ /* 0x000fe2000c761270 */
[----:B------:R-:W4:Y:S01]  /*bc30*/  LDCU UR5, c[0x0][0x39c] ;  /* 0x00007380ff0577ac */ /* 0x000f220008000800 */
[----:B------:R-:W-:Y:S01]  /*bc40*/  VIADD R3, R28, 0x49 ;  /* 0x000000491c037836 */ /* 0x000fe20000000000 */
[----:B------:R3:W-:Y:S01]  /*bc50*/  @P2 STG.E.U8 desc[UR8][R6.64], R15 ;  /* 0x0000000f06002986 */ /* 0x0007e2000c101108 */
[C---:B-1----:R-:W-:Y:S01]  /*bc60*/  IADD3 R8, P2, PT, R13.reuse, R0, RZ ;  /* 0x000000000d087210 */ /* 0x042fe20007f5e0ff */
[----:B------:R-:W-:-:S03]  /*bc70*/  VIADD R5, R13, UR4 ;  /* 0x000000040d057c36 */ /* 0x000fc60008000000 */
[----:B------:R-:W-:Y:S02]  /*bc80*/  LEA.HI.X.SX32 R9, R13, R2, 0x1, P2 ;  /* 0x000000020d097211 */ /* 0x000fe400010f0eff */
[----:B------:R-:W-:Y:S02]  /*bc90*/  PRMT R13, R22, 0x7771, RZ ;  /* 0x00007771160d7816 */ /* 0x000fe400000000ff */
[----:B0-----:R-:W-:Y:S01]  /*bca0*/  ISETP.LT.AND P2, PT, R3, UR6, !P0 ;  /* 0x0000000603007c0c */ /* 0x001fe2000c741270 */
[C---:B------:R-:W-:Y:S01]  /*bcb0*/  VIADD R3, R28.reuse, 0x4a ;  /* 0x0000004a1c037836 */ /* 0x040fe20000000000 */
[C---:B------:R-:W-:Y:S01]  /*bcc0*/  IADD3 R4, P6, PT, R5.reuse, R0, RZ ;  /* 0x0000000005047210 */ /* 0x040fe20007fde0ff */
[----:B---3--:R-:W-:Y:S01]  /*bcd0*/  VIADD R11, R5, UR4 ;  /* 0x00000004050b7c36 */ /* 0x008fe20008000000 */
[----:B------:R0:W-:Y:S01]  /*bce0*/  @P1 STG.E.U8 desc[UR8][R8.64], R13 ;  /* 0x0000000d08001986 */ /* 0x0001e2000c101108 */
[----:B------:R-:W1:Y:S01]  /*bcf0*/  LDCU UR6, c[0x0][0x39c] ;  /* 0x00007380ff0677ac */ /* 0x000e620008000800 */
[----:B----4-:R-:W-:Y:S01]  /*bd00*/  ISETP.LT.AND P1, PT, R3, UR10, !P0 ;  /* 0x0000000a03007c0c */ /* 0x010fe2000c721270 */
[----:B------:R-:W-:Y:S01]  /*bd10*/  VIADD R3, R28, 0x4b ;  /* 0x0000004b1c037836 */ /* 0x000fe20000000000 */
[----:B------:R-:W-:Y:S01]  /*bd20*/  LEA.HI.X.SX32 R5, R5, R2, 0x1, P6 ;  /* 0x0000000205057211 */ /* 0x000fe200030f0eff */
[----:B------:R-:W3:Y:S01]  /*bd30*/  LDCU UR10, c[0x0][0x39c] ;  /* 0x00007380ff0a77ac */ /* 0x000ee20008000800 */
[----:B------:R-:W-:-:S04]  /*bd40*/  IADD3 R6, P6, PT, R11, R0, RZ ;  /* 0x000000000b067210 */ /* 0x000fc80007fde0ff */
[----:B------:R-:W-:Y:S02]  /*bd50*/  LEA.HI.X.SX32 R7, R11, R2, 0x1, P6 ;  /* 0x000000020b077211 */ /* 0x000fe400030f0eff */
[----:B------:R-:W-:Y:S01]  /*bd60*/  ISETP.LT.AND P6, PT, R3, UR5, !P0 ;  /* 0x0000000503007c0c */ /* 0x000fe2000c7c1270 */
[----:B------:R-:W4:Y:S01]  /*bd70*/  LDCU UR5, c[0x0][0x39c] ;  /* 0x00007380ff0577ac */ /* 0x000f220008000800 */
[----:B------:R-:W-:Y:S01]  /*bd80*/  PRMT R17, R23, 0x7770, RZ ;  /* 0x0000777017117816 */ /* 0x000fe200000000ff */
[----:B------:R-:W-:Y:S01]  /*bd90*/  VIADD R11, R11, UR4 ;  /* 0x000000040b0b7c36 */ /* 0x000fe20008000000 */
[----:B------:R-:W-:Y:S01]  /*bda0*/  PRMT R15, R23, 0x7771, RZ ;  /* 0x00007771170f7816 */ /* 0x000fe200000000ff */
[----:B------:R-:W-:Y:S02]  /*bdb0*/  VIADD R3, R28, 0x4c ;  /* 0x0000004c1c037836 */ /* 0x000fe40000000000 */
[----:B------:R3:W-:Y:S01]  /*bdc0*/  @P5 STG.E.U8 desc[UR8][R4.64], R17 ;  /* 0x0000001104005986 */ /* 0x0007e2000c101108 */
[----:B0-----:R-:W-:-:S03]  /*bdd0*/  VIADD R13, R11, UR4 ;  /* 0x000000040b0d7c36 */ /* 0x001fc60008000000 */
[----:B------:R0:W-:Y:S01]  /*bde0*/  @P4 STG.E.U8 desc[UR8][R6.64], R15 ;  /* 0x0000000f06004986 */ /* 0x0001e2000c101108 */
[----:B------:R-:W-:Y:S02]  /*bdf0*/  IADD3 R8, P4, PT, R11, R0, RZ ;  /* 0x000000000b087210 */ /* 0x000fe40007f9e0ff */
[----:B-1----:R-:W-:Y:S01]  /*be00*/  ISETP.LT.AND P5, PT, R3, UR6, !P0 ;  /* 0x0000000603007c0c */ /* 0x002fe2000c7a1270 */
[----:B------:R-:W1:Y:S01]  /*be10*/  LDCU UR6, c[0x0][0x39c] ;  /* 0x00007380ff0677ac */ /* 0x000e620008000800 */
[----:B------:R-:W-:Y:S01]  /*be20*/  LEA.HI.X.SX32 R9, R11, R2, 0x1, P4 ;  /* 0x000000020b097211 */ /* 0x000fe200020f0eff */
[----:B------:R-:W-:Y:S01]  /*be30*/  VIADD R3, R28, 0x4d ;  /* 0x0000004d1c037836 */ /* 0x000fe20000000000 */
[----:B---3--:R-:W-:Y:S02]  /*be40*/  PRMT R17, R24, 0x7770, RZ ;  /* 0x0000777018117816 */ /* 0x008fe400000000ff */
[C---:B------:R-:W-:Y:S01]  /*be50*/  IADD3 R4, P4, PT, R13.reuse, R0, RZ ;  /* 0x000000000d047210 */ /* 0x040fe20007f9e0ff */
[----:B0-----:R-:W-:-:S02]  /*be60*/  VIADD R7, R13, UR4 ;  /* 0x000000040d077c36 */ /* 0x001fc40008000000 */
[----:B------:R0:W-:Y:S01]  /*be70*/  @P3 STG.E.U8 desc[UR8][R8.64], R17 ;  /* 0x0000001108003986 */ /* 0x0001e2000c101108 */
[----:B------:R-:W-:Y:S02]  /*be80*/  LEA.HI.X.SX32 R5, R13, R2, 0x1, P4 ;  /* 0x000000020d057211 */ /* 0x000fe400020f0eff */
[----:B------:R-:W-:Y:S02]  /*be90*/  PRMT R15, R24, 0x7771, RZ ;  /* 0x00007771180f7816 */ /* 0x000fe400000000ff */
[----:B----4-:R-:W-:Y:S01]  /*bea0*/  ISETP.LT.AND P4, PT, R3, UR5, !P0 ;  /* 0x0000000503007c0c */ /* 0x010fe2000c781270 */
[C---:B------:R-:W-:Y:S01]  /*beb0*/  VIADD R3, R28.reuse, 0x4e ;  /* 0x0000004e1c037836 */ /* 0x040fe20000000000 */
[----:B------:R-:W-:Y:S01]  /*bec0*/  IADD3 R10, P3, PT, R7, R0, RZ ;  /* 0x00000000070a7210 */ /* 0x000fe20007f7e0ff */
[----:B------:R3:W-:Y:S01]  /*bed0*/  @P2 STG.E.U8 desc[UR8][R4.64], R15 ;  /* 0x0000000f04002986 */ /* 0x0007e2000c101108 */
[----:B------:R-:W-:Y:S01]  /*bee0*/  PRMT R19, R25, 0x7770, RZ ;  /* 0x0000777019137816 */ /* 0x000fe200000000ff */
[----:B------:R-:W4:Y:S01]  /*bef0*/  LDCU UR5, c[0x0][0x39c] ;  /* 0x00007380ff0577ac */ /* 0x000f220008000800 */
[C---:B------:R-:W-:Y:S01]  /*bf00*/  LEA.HI.X.SX32 R11, R7.reuse, R2, 0x1, P3 ;  /* 0x00000002070b7211 */ /* 0x040fe200018f0eff */
[----:B------:R-:W-:Y:S01]  /*bf10*/  VIADD R7, R7, UR4 ;  /* 0x0000000407077c36 */ /* 0x000fe20008000000 */
[----:B------:R-:W-:Y:S01]  /*bf20*/  ISETP.LT.AND P2, PT, R3, UR10, !P0 ;  /* 0x0000000a03007c0c */ /* 0x000fe2000c741270 */
[----:B------:R-:W-:Y:S01]  /*bf30*/  VIADD R3, R28, 0x4f ;  /* 0x0000004f1c037836 */ /* 0x000fe20000000000 */
[----:B0-----:R-:W-:Y:S01]  /*bf40*/  PRMT R17, R25, 0x7771, RZ ;  /* 0x0000777119117816 */ /* 0x001fe200000000ff */
[----:B------:R0:W-:Y:S01]  /*bf50*/  @P1 STG.E.U8 desc[UR8][R10.64], R19 ;  /* 0x000000130a001986 */ /* 0x0001e2000c101108 */
[C---:B------:R-:W-:Y:S01]  /*bf60*/  IADD3 R6, P1, PT, R7.reuse, R0, RZ ;  /* 0x0000000007067210 */ /* 0x040fe20007f3e0ff */
[----:B------:R-:W-:Y:S01]  /*bf70*/  VIADD R13, R7, UR4 ;  /* 0x00000004070d7c36 */ /* 0x000fe20008000000 */
[----:B-1----:R-:W-:Y:S01]  /*bf80*/  ISETP.LT.AND P3, PT, R3, UR6, !P0 ;  /* 0x0000000603007c0c */ /* 0x002fe2000c761270 */
[----:B------:R-:W1:Y:S01]  /*bf90*/  LDCU UR6, c[0x0][0x39c] ;  /* 0x00007380ff0677ac */ /* 0x000e620008000800 */
[----:B------:R-:W-:-:S02]  /*bfa0*/  LEA.HI.X.SX32 R7, R7, R2, 0x1, P1 ;  /* 0x0000000207077211 */ /* 0x000fc400008f0eff */
[C---:B------:R-:W-:Y:S01]  /*bfb0*/  IADD3 R8, P1, PT, R13.reuse, R0, RZ ;  /* 0x000000000d087210 */ /* 0x040fe20007f3e0ff */
[----:B------:R-:W1:Y:S01]  /*bfc0*/  LDCU UR10, c[0x0][0x39c] ;  /* 0x00007380ff0a77ac */ /* 0x000e620008000800 */
[----:B------:R-:W-:Y:S01]  /*bfd0*/  VIADD R3, R28, 0x50 ;  /* 0x000000501c037836 */ /* 0x000fe20000000000 */
[----:B---3--:R-:W-:Y:S02]  /*bfe0*/  PRMT R15, R26, 0x7770, RZ ;  /* 0x000077701a0f7816 */ /* 0x008fe400000000ff */
[C---:B------:R-:W-:Y:S01]  /*bff0*/  LEA.HI.X.SX32 R9, R13.reuse, R2, 0x1, P1 ;  /* 0x000000020d097211 */ /* 0x040fe200008f0eff */
[----:B------:R-:W-:Y:S01]  /*c000*/  VIADD R13, R13, UR4 ;  /* 0x000000040d0d7c36 */ /* 0x000fe20008000000 */
[----:B------:R3:W-:Y:S01]  /*c010*/  @P6 STG.E.U8 desc[UR8][R6.64], R17 ;  /* 0x0000001106006986 */ /* 0x0007e2000c101108 */
[----:B----4-:R-:W-:Y:S01]  /*c020*/  ISETP.LT.AND P1, PT, R3, UR5, !P0 ;  /* 0x0000000503007c0c */ /* 0x010fe2000c721270 */
[----:B------:R-:W-:Y:S01]  /*c030*/  VIADD R3, R28, 0x51 ;  /* 0x000000511c037836 */ /* 0x000fe20000000000 */
[----:B------:R-:W4:Y:S01]  /*c040*/  LDCU UR5, c[0x0][0x3b8] ;  /* 0x00007700ff0577ac */ /* 0x000f220008000800 */
[----:B------:R3:W-:Y:S01]  /*c050*/  @P5 STG.E.U8 desc[UR8][R8.64], R15 ;  /* 0x0000000f08005986 */ /* 0x0007e2000c101108 */
[C---:B------:R-:W-:Y:S01]  /*c060*/  IADD3 R4, P5, PT, R13.reuse, R0, RZ ;  /* 0x000000000d047210 */ /* 0x040fe20007fbe0ff */
[----:B0-----:R-:W-:-:S03]  /*c070*/  VIADD R11, R13, UR4 ;  /* 0x000000040d0b7c36 */ /* 0x001fc60008000000 */
[----:B------:R-:W-:Y:S02]  /*c080*/  LEA.HI.X.SX32 R5, R13, R2, 0x1, P5 ;  /* 0x000000020d057211 */ /* 0x000fe400028f0eff */
[----:B------:R-:W-:Y:S02]  /*c090*/  PRMT R13, R26, 0x7771, RZ ;  /* 0x000077711a0d7816 */ /* 0x000fe400000000ff */
[----:B-1----:R-:W-:Y:S01]  /*c0a0*/  ISETP.LT.AND P5, PT, R3, UR6, !P0 ;  /* 0x0000000603007c0c */ /* 0x002fe2000c7a1270 */
[C---:B------:R-:W-:Y:S01]  /*c0b0*/  VIADD R3, R28.reuse, 0x52 ;  /* 0x000000521c037836 */ /* 0x040fe20000000000 */
[----:B---3--:R-:W-:Y:S01]  /*c0c0*/  IADD3 R6, P6, PT, R11, R0, RZ ;  /* 0x000000000b067210 */ /* 0x008fe20007fde0ff */
[----:B------:R0:W-:Y:S01]  /*c0d0*/  @P4 STG.E.U8 desc[UR8][R4.64], R13 ;  /* 0x0000000d04004986 */ /* 0x0001e2000c101108 */
[----:B------:R-:W-:Y:S01]  /*c0e0*/  PRMT R15, R27, 0x7770, RZ ;  /* 0x000077701b0f7816 */ /* 0x000fe200000000ff */
[----:B------:R-:W1:Y:S01]  /*c0f0*/  LDCU UR6, c[0x0][0x3b8] ;  /* 0x00007700ff0677ac */ /* 0x000e620008000800 */
[----:B------:R-:W-:Y:S01]  /*c100*/  ISETP.LT.AND P4, PT, R3, UR10, !P0 ;  /* 0x0000000a03007c0c */ /* 0x000fe2000c781270 */
[----:B------:R-:W-:Y:S01]  /*c110*/  VIADD R3, R28, 0x53 ;  /* 0x000000531c037836 */ /* 0x000fe20000000000 */
[C---:B------:R-:W-:Y:S01]  /*c120*/  LEA.HI.X.SX32 R7, R11.reuse, R2, 0x1, P6 ;  /* 0x000000020b077211 */ /* 0x040fe200030f0eff */
[----:B------:R-:W3:Y:S01]  /*c130*/  LDCU UR10, c[0x0][0x39c] ;  /* 0x00007380ff0a77ac */ /* 0x000ee20008000800 */
[----:B------:R-:W-:-:S03]  /*c140*/  VIADD R11, R11, UR4 ;  /* 0x000000040b0b7c36 */ /* 0x000fc60008000000 */
[----:B------:R1:W-:Y:S01]  /*c150*/  @P2 STG.E.U8 desc[UR8][R6.64], R15 ;  /* 0x0000000f06002986 */ /* 0x0003e2000c101108 */
[----:B------:R-:W-:Y:S01]  /*c160*/  ISETP.LT.AND P2, PT, R3, UR11, !P0 ;  /* 0x0000000b03007c0c */ /* 0x000fe2000c741270 */
[----:B------:R-:W4:Y:S01]  /*c170*/  LDCU UR11, c[0x0][0x39c] ;  /* 0x00007380ff0b77ac */ /* 0x000f220008000800 */
[C---:B------:R-:W-:Y:S01]  /*c180*/  IADD3 R8, P6, PT, R11.reuse, R0, RZ ;  /* 0x000000000b087210 */ /* 0x040fe20007fde0ff */
[----:B0-----:R-:W-:-:S03]  /*c190*/  VIADD R13, R11, UR4 ;  /* 0x000000040b0d7c36 */ /* 0x001fc60008000000 */
[----:B------:R-:W-:Y:S01]  /*c1a0*/  LEA.HI.X.SX32 R9, R11, R2, 0x1, P6 ;  /* 0x000000020b097211 */ /* 0x000fe200030f0eff */
[----:B------:R-:W-:Y:S01]  /*c1b0*/  VIADD R3, R28, 0x54 ;  /* 0x000000541c037836 */ /* 0x000fe20000000000 */
[----:B------:R-:W-:Y:S02]  /*c1c0*/  PRMT R11, R27, 0x7771, RZ ;  /* 0x000077711b0b7816 */ /* 0x000fe400000000ff */
[----:B------:R-:W-:Y:S02]  /*c1d0*/  IADD3 R4, P6, PT, R13, R0, RZ ;  /* 0x000000000d047210 */ /* 0x000fe40007fde0ff */
[----:B-1----:R-:W-:Y:S01]  /*c1e0*/  PRMT R15, R20, 0x7772, RZ ;  /* 0x00007772140f7816 */ /* 0x002fe200000000ff */
[----:B------:R0:W-:Y:S01]  /*c1f0*/  @P3 STG.E.U8 desc[UR8][R8.64], R11 ;  /* 0x0000000b08003986 */ /* 0x0001e2000c101108 */
[----:B---3--:R-:W-:Y:S01]  /*c200*/  ISETP.LT.AND P3, PT, R3, UR10, !P0 ;  /* 0x0000000a03007c0c */ /* 0x008fe2000c761270 */
[----:B------:R-:W1:Y:S01]  /*c210*/  LDCU UR10, c[0x0][0x39c] ;  /* 0x00007380ff0a77ac */ /* 0x000e620008000800 */
[----:B------:R-:W-:Y:S01]  /*c220*/  LEA.HI.X.SX32 R5, R13, R2, 0x1, P6 ;  /* 0x000000020d057211 */ /* 0x000fe200030f0eff */
[----:B------:R-:W-:-:S02]  /*c230*/  VIADD R3, R28, 0x55 ;  /* 0x000000551c037836 */ /* 0x000fc40000000000 */
[----:B------:R-:W-:Y:S01]  /*c240*/  VIADD R13, R13, UR4 ;  /* 0x000000040d0d7c36 */ /* 0x000fe20008000000 */
[----:B------:R-:W3:Y:S01]  /*c250*/  LDCU UR4, c[0x0][0x3b8] ;  /* 0x00007700ff0477ac */ /* 0x000ee20008000800 */
[----:B------:R1:W-:Y:S01]  /*c260*/  @P1 STG.E.U8 desc[UR8][R4.64], R15 ;  /* 0x0000000f04001986 */ /* 0x0003e2000c101108 */
[----:B----4-:R-:W-:Y:S01]  /*c270*/  ISETP.LT.AND P1, PT, R3, UR11, !P0 ;  /* 0x0000000b03007c0c */ /* 0x010fe2000c721270 */
[----:B------:R-:W4:Y:S01]  /*c280*/  LDCU UR11, c[0x0][0x39c] ;  /* 0x00007380ff0b77ac */ /* 0x000f220008000800 */
[C---:B------:R-:W-:Y:S01]  /*c290*/  IADD3 R6, P6, PT, R13.reuse, R0, RZ ;  /* 0x000000000d067210 */ /* 0x040fe20007fde0ff */
[C---:B0-----:R-:W-:Y:S02]  /*c2a0*/  VIADD R11, R13.reuse, UR5 ;  /* 0x000000050d0b7c36 */ /* 0x041fe40008000000 */
[----:B------:R-:W-:Y:S01]  /*c2b0*/  VIADD R3, R28, 0x56 ;  /* 0x000000561c037836 */ /* 0x000fe20000000000 */
[----:B------:R-:W-:Y:S01]  /*c2c0*/  LEA.HI.X.SX32 R7, R13, R2, 0x1, P6 ;  /* 0x000000020d077211 */ /* 0x000fe200030f0eff */
[----:B------:R-:W0:Y:S01]  /*c2d0*/  LDCU UR5, c[0x0][0x3b8] ;  /* 0x00007700ff0577ac */ /* 0x000e220008000800 */
[----:B------:R-:W-:-:S02]  /*c2e0*/  PRMT R13, R20, 0x7773, RZ ;  /* 0x00007773140d7816 */ /* 0x000fc400000000ff */
[----:B------:R-:W-:Y:S02]  /*c2f0*/  IADD3 R8, P6, PT, R11, R0, RZ ;  /* 0x000000000b087210 */ /* 0x000fe40007fde0ff */
[----:B-1----:R-:W-:Y:S01]  /*c300*/  PRMT R15, R21, 0x7772, RZ ;  /* 0x00007772150f7816 */ /* 0x002fe200000000ff */
[----:B------:R3:W-:Y:S01]  /*c310*/  @P5 STG.E.U8 desc[UR8][R6.64], R13 ;  /* 0x0000000d06005986 */ /* 0x0007e2000c101108 */
[----:B------:R-:W-:Y:S01]  /*c320*/  ISETP.LT.AND P5, PT, R3, UR10, !P0 ;  /* 0x0000000a03007c0c */ /* 0x000fe2000c7a1270 */
[----:B------:R-:W1:Y:S01]  /*c330*/  LDCU UR10, c[0x0][0x39c] ;  /* 0x00007380ff0a77ac */ /* 0x000e620008000800 */
[C---:B------:R-:W-:Y:S01]  /*c340*/  LEA.HI.X.SX32 R9, R11.reuse, R2, 0x1, P6 ;  /* 0x000000020b097211 */ /* 0x040fe200030f0eff */
[C---:B------:R-:W-:Y:S02]  /*c350*/  VIADD R3, R28.reuse, 0x57 ;  /* 0x000000571c037836 */ /* 0x040fe40000000000 */
[----:B------:R-:W-:Y:S01]  /*c360*/  VIADD R11, R11, UR6 ;  /* 0x000000060b0b7c36 */ /* 0x000fe20008000000 */
[----:B------:R-:W0:Y:S01]  /*c370*/  LDCU UR6, c[0x0][0x3b8] ;  /* 0x00007700ff0677ac */ /* 0x000e220008000800 */
[----:B------:R1:W-:Y:S01]  /*c380*/  @P4 STG.E.U8 desc[UR8][R8.64], R15 ;  /* 0x0000000f08004986 */ /* 0x0003e2000c101108 */
[----:B----4-:R-:W-:Y:S01]  /*c390*/  ISETP.LT.AND P4, PT, R3, UR11, !P0 ;  /* 0x0000000b03007c0c */ /* 0x010fe2000c781270 */
[----:B------:R-:W4:Y:S01]  /*c3a0*/  LDCU UR11, c[0x0][0x39c] ;  /* 0x00007380ff0b77ac */ /* 0x000f220008000800 */
[C---:B------:R-:W-:Y:S01]  /*c3b0*/  IADD3 R4, P6, PT, R11.reuse, R0, RZ ;  /* 0x000000000b047210 */ /* 0x040fe20007fde0ff */
[----:B---3--:R-:W-:Y:S01]  /*c3c0*/  VIADD R13, R11, UR4 ;  /* 0x000000040b0d7c36 */ /* 0x008fe20008000000 */
[----:B------:R-:W-:Y:S01]  /*c3d0*/  PRMT R21, R21, 0x7773, RZ ;  /* 0x0000777315157816 */ /* 0x000fe200000000ff */
[----:B------:R-:W-:Y:S01]  /*c3e0*/  VIADD R3, R28, 0x58 ;  /* 0x000000581c037836 */ /* 0x000fe20000000000 */
[----:B------:R-:W-:Y:S01]  /*c3f0*/  LEA.HI.X.SX32 R5, R11, R2, 0x1, P6 ;  /* 0x000000020b057211 */ /* 0x000fe200030f0eff */
[----:B------:R-:W3:Y:S01]  /*c400*/  LDCU UR4, c[0x0][0x3b8] ;  /* 0x00007700ff0477ac */ /* 0x000ee20008000800 */
[----:B------:R-:W-:-:S02]  /*c410*/  IADD3 R6, P6, PT, R13, R0, RZ ;  /* 0x000000000d067210 */ /* 0x000fc40007fde0ff */
[----:B-1----:R-:W-:Y:S01]  /*c420*/  PRMT R15, R22, 0x7772, RZ ;  /* 0x00007772160f7816 */ /* 0x002fe200000000ff */
[----:B------:R1:W-:Y:S01]  /*c430*/  @P2 STG.E.U8 desc[UR8][R4.64], R21 ;  /* 0x0000001504002986 */ /* 0x0003e2000c101108 */
[----:B------:R-:W-:Y:S01]  /*c440*/  ISETP.LT.AND P2, PT, R3, UR10, !P0 ;  /* 0x0000000a03007c0c */ /* 0x000fe2000c741270 */
[----:B------:R-:W2:Y:S01]  /*c450*/  LDCU UR10, c[0x0][0x39c] ;  /* 0x00007380ff0a77ac */ /* 0x000ea20008000800 */
[C---:B------:R-:W-:Y:S01]  /*c460*/  LEA.HI.X.SX32 R7, R13.reuse, R2, 0x1, P6 ;  /* 0x000000020d077211 */ /* 0x040fe200030f0eff */
[----:B------:R-:W-:Y:S02]  /*c470*/  VIADD R3, R28, 0x59 ;  /* 0x000000591c037836 */ /* 0x000fe40000000000 */
[----:B0-----:R-:W-:Y:S01]  /*c480*/  VIADD R13, R13, UR5 ;  /* 0x000000050d0d7c36 */ /* 0x001fe20008000000 */
[----:B------:R-:W0:Y:S01]  /*c490*/  LDCU UR5, c[0x0][0x3b8] ;  /* 0x00007700ff0577ac */ /* 0x000e220008000800 */
[----:B------:R0:W-:Y:S01]  /*c4a0*/  @P3 STG.E.U8 desc[UR8][R6.64], R15 ;  /* 0x0000000f06003986 */ /* 0x0001e2000c101108 */
[----:B----4-:R-:W-:Y:S01]  /*c4b0*/  ISETP.LT.AND P3, PT, R3, UR11, !P0 ;  /* 0x0000000b03007c0c */ /* 0x010fe2000c761270 */
[----:B------:R-:W4:Y:S01]  /*c4c0*/  LDCU UR11, c[0x0][0x39c] ;  /* 0x00007380ff0b77ac */ /* 0x000f220008000800 */
[C---:B------:R-:W-:Y:S01]  /*c4d0*/  IADD3 R8, P6, PT, R13.reuse, R0, RZ ;  /* 0x000000000d087210 */ /* 0x040fe20007fde0ff */
[----:B------:R-:W-:-:S02]  /*c4e0*/  VIADD R11, R13, UR6 ;  /* 0x000000060d0b7c36 */ /* 0x000fc40008000000 */
[----:B------:R-:W-:Y:S01]  /*c4f0*/  VIADD R3, R28, 0x5a ;  /* 0x0000005a1c037836 */ /* 0x000fe20000000000 */
[----:B------:R-:W-:Y:S01]  /*c500*/  LEA.HI.X.SX32 R9, R13, R2, 0x1, P6 ;  /* 0x000000020d097211 */ /* 0x000fe200030f0eff */
[----:B------:R-:W4:Y:S01]  /*c510*/  LDCU UR6, c[0x0][0x3b8] ;  /* 0x00007700ff0677ac */ /* 0x000f220008000800 */
[----:B------:R-:W-:Y:S02]  /*c520*/  PRMT R13, R22, 0x7773, RZ ;  /* 0x00007773160d7816 */ /* 0x000fe400000000ff */
[----:B-1----:R-:W-:-:S03]  /*c530*/  IADD3 R4, P6, PT, R11, R0, RZ ;  /* 0x000000000b047210 */ /* 0x002fc60007fde0ff */
[----:B------:R1:W-:Y:S01]  /*c540*/  @P1 STG.E.U8 desc[UR8][R8.64], R13 ;  /* 0x0000000d08001986 */ /* 0x0003e2000c101108 */
[----:B--2---:R-:W-:Y:S01]  /*c550*/  ISETP.LT.AND P1, PT, R3, UR10, !P0 ;  /* 0x0000000a03007c0c */ /* 0x004fe2000c721270 */
[----:B------:R-:W2:Y:S01]  /*c560*/  LDCU UR10, c[0x0][0x39c] ;  /* 0x00007380ff0a77ac */ /* 0x000ea20008000800 */
[----:B------:R-:W-:Y:S01]  /*c570*/  LEA.HI.X.SX32 R5, R11, R2, 0x1, P6 ;  /* 0x000000020b057211 */ /* 0x000fe200030f0eff */
[----:B------:R-:W-:Y:S01]  /*c580*/  VIADD R3, R28, 0x5b ;  /* 0x0000005b1c037836 */ /* 0x000fe20000000000 */
[----:B0-----:R-:W-:Y:S01]  /*c590*/  PRMT R15, R23, 0x7772, RZ ;  /* 0x00007772170f7816 */ /* 0x001fe200000000ff */
[----:B---3--:R-:W-:Y:S01]  /*c5a0*/  VIADD R11, R11, UR4 ;  /* 0x000000040b0b7c36 */ /* 0x008fe20008000000 */
[----:B------:R-:W0:Y:S02]  /*c5b0*/  LDCU UR4, c[0x0][0x3b8] ;  /* 0x00007700ff0477ac */ /* 0x000e240008000800 */
[----:B----4-:R-:W-:Y:S01]  /*c5c0*/  ISETP.LT.AND P6, PT, R3, UR11, !P0 ;  /* 0x0000000b03007c0c */ /* 0x010fe2000c7c1270 */
[----:B------:R3:W-:Y:S01]  /*c5d0*/  @P5 STG.E.U8 desc[UR8][R4.64], R15 ;  /* 0x0000000f04005986 */ /* 0x0007e2000c101108 */
[C---:B------:R-:W-:Y:S01]  /*c5e0*/  IADD3 R6, P5, PT, R11.reuse, R0, RZ ;  /* 0x000000000b067210 */ /* 0x040fe20007fbe0ff */
[----:B------:R-:W4:Y:S01]  /*c5f0*/  LDCU UR11, c[0x0][0x39c] ;  /* 0x00007380ff0b77ac */ /* 0x000f220008000800 */
[----:B-1----:R-:W-:-:S02]  /*c600*/  VIADD R13, R11, UR5 ;  /* 0x000000050b0d7c36 */ /* 0x002fc40008000000 */
[----:B------:R-:W-:Y:S01]  /*c610*/  LEA.HI.X.SX32 R7, R11, R2, 0x1, P5 ;  /* 0x000000020b077211 */ /* 0x000fe200028f0eff */
[----:B------:R-:W-:Y:S01]  /*c620*/  VIADD R3, R28, 0x5c ;  /* 0x0000005c1c037836 */ /* 0x000fe20000000000 */
[----:B------:R-:W-:Y:S01]  /*c630*/  PRMT R23, R23, 0x7773, RZ ;  /* 0x0000777317177816 */ /* 0x000fe200000000ff */
[----:B------:R-:W1:Y:S01]  /*c640*/  LDCU UR5, c[0x0][0x3b8] ;  /* 0x00007700ff0577ac */ /* 0x000e620008000800 */
[C---:B------:R-:W-:Y:S02]  /*c650*/  IADD3 R8, P5, PT, R13.reuse, R0, RZ ;  /* 0x000000000d087210 */ /* 0x040fe40007fbe0ff */
[----:B------:R-:W-:Y:S02]  /*c660*/  PRMT R17, R24, 0x7772, RZ ;  /* 0x0000777218117816 */ /* 0x000fe400000000ff */
[C---:B------:R-:W-:Y:S01]  /*c670*/  LEA.HI.X.SX32 R9, R13.reuse, R2, 0x1, P5 ;  /* 0x000000020d097211 */ /* 0x040fe200028f0eff */
[----:B------:R-:W-:Y:S01]  /*c680*/  VIADD R13, R13, UR6 ;  /* 0x000000060d0d7c36 */ /* 0x000fe20008000000 */
[----:B------:R1:W-:Y:S01]  /*c690*/  @P4 STG.E.U8 desc[UR8][R6.64], R23 ;  /* 0x0000001706004986 */ /* 0x0003e2000c101108 */
[----:B--2---:R-:W-:Y:S01]  /*c6a0*/  ISETP.LT.AND P4, PT, R3, UR10, !P0 ;  /* 0x0000000a03007c0c */ /* 0x004fe2000c781270 */
[----:B------:R-:W2:Y:S01]  /*c6b0*/  LDCU UR10, c[0x0][0x39c] ;  /* 0x00007380ff0a77ac */ /* 0x000ea20008000800 */
[----:B------:R-:W-:Y:S01]  /*c6c0*/  VIADD R3, R28, 0x5d ;  /* 0x0000005d1c037836 */ /* 0x000fe20000000000 */
[----:B------:R2:W-:Y:S01]  /*c6d0*/  @P2 STG.E.U8 desc[UR8][R8.64], R17 ;  /* 0x0000001108002986 */ /* 0x0005e2000c101108 */
[C---:B---3--:R-:W-:Y:S01]  /*c6e0*/  IADD3 R4, P2, PT, R13.reuse, R0, RZ ;  /* 0x000000000d047210 */ /* 0x048fe20007f5e0ff */
[----:B0-----:R-:W-:Y:S01]  /*c6f0*/  VIADD R11, R13, UR4 ;  /* 0x000000040d0b7c36 */ /* 0x001fe20008000000 */
[----:B------:R-:W0:Y:S01]  /*c700*/  LDCU UR6, c[0x0][0x3b8] ;  /* 0x00007700ff0677ac */ /* 0x000e220008000800 */
[----:B----4-:R-:W-:-:S02]  /*c710*/  ISETP.LT.AND P5, PT, R3, UR11, !P0 ;  /* 0x0000000b03007c0c */ /* 0x010fc4000c7a1270 */
[----:B------:R-:W-:Y:S01]  /*c720*/  LEA.HI.X.SX32 R5, R13, R2, 0x1, P2 ;  /* 0x000000020d057211 */ /* 0x000fe200010f0eff */
[----:B------:R-:W3:Y:S01]  /*c730*/  LDCU UR11, c[0x0][0x39c] ;  /* 0x00007380ff0b77ac */ /* 0x000ee20008000800 */
[C---:B-1----:R-:W-:Y:S02]  /*c740*/  IADD3 R6, P2, PT, R11.reuse, R0, RZ ;  /* 0x000000000b067210 */ /* 0x042fe40007f5e0ff */
[----:B------:R-:W-:Y:S01]  /*c750*/  PRMT R15, R24, 0x7773, RZ ;  /* 0x00007773180f7816 */ /* 0x000fe200000000ff */
[----:B------:R-:W1:Y:S01]  /*c760*/  LDCU UR4, c[0x0][0x3b8] ;  /* 0x00007700ff0477ac */ /* 0x000e620008000800 */
[C---:B------:R-:W-:Y:S01]  /*c770*/  LEA.HI.X.SX32 R7, R11.reuse, R2, 0x1, P2 ;  /* 0x000000020b077211 */ /* 0x040fe200010f0eff */
[----:B------:R-:W-:Y:S01]  /*c780*/  VIADD R11, R11, UR5 ;  /* 0x000000050b0b7c36 */ /* 0x000fe20008000000 */
[----:B------:R-:W-:Y:S01]  /*c790*/  PRMT R13, R25, 0x7772, RZ ;  /* 0x00007772190d7816 */ /* 0x000fe200000000ff */
[----:B------:R-:W-:Y:S01]  /*c7a0*/  VIADD R3, R28, 0x5e ;  /* 0x0000005e1c037836 */ /* 0x000fe20000000000 */
[----:B------:R1:W-:Y:S01]  /*c7b0*/  @P3 STG.E.U8 desc[UR8][R4.64], R15 ;  /* 0x0000000f04003986 */ /* 0x0003e2000c101108 */
[----:B------:R-:W4:Y:S03]  /*c7c0*/  LDCU UR5, c[0x0][0x3b8] ;  /* 0x00007700ff0577ac */ /* 0x000f260008000800 */
[----:B------:R1:W-:Y:S01]  /*c7d0*/  @P1 STG.E.U8 desc[UR8][R6.64], R13 ;  /* 0x0000000d06001986 */ /* 0x0003e2000c101108 */
[----:B--2---:R-:W-:-:S02]  /*c7e0*/  IADD3 R8, P1, PT, R11, R0, RZ ;  /* 0x000000000b087210 */ /* 0x004fc40007f3e0ff */
[----:B------:R-:W-:Y:S01]  /*c7f0*/  ISETP.LT.AND P3, PT, R3, UR10, !P0 ;  /* 0x0000000a03007c0c */ /* 0x000fe2000c761270 */
[C---:B------:R-:W-:Y:S01]  /*c800*/  VIADD R3, R28.reuse, 0x5f ;  /* 0x0000005f1c037836 */ /* 0x040fe20000000000 */
[----:B------:R-:W2:Y:S01]  /*c810*/  LDCU UR10, c[0x0][0x39c] ;  /* 0x00007380ff0a77ac */ /* 0x000ea20008000800 */
[C---:B------:R-:W-:Y:S01]  /*c820*/  LEA.HI.X.SX32 R9, R11.reuse, R2, 0x1, P1 ;  /* 0x000000020b097211 */ /* 0x040fe200008f0eff */
[----:B0-----:R-:W-:Y:S01]  /*c830*/  VIADD R11, R11, UR6 ;  /* 0x000000060b0b7c36 */ /* 0x001fe20008000000 */
[----:B------:R-:W-:Y:S01]  /*c840*/  PRMT R25, R25, 0x7773, RZ ;  /* 0x0000777319197816 */ /* 0x000fe200000000ff */
[----:B------:R-:W0:Y:S01]  /*c850*/  LDCU UR6, c[0x0][0x3b8] ;  /* 0x00007700ff0677ac */ /* 0x000e220008000800 */
[----:B---3--:R-:W-:Y:S01]  /*c860*/  ISETP.LT.AND P2, PT, R3, UR11, !P0 ;  /* 0x0000000b03007c0c */ /* 0x008fe2000c741270 */
[----:B------:R-:W-:Y:S01]  /*c870*/  VIADD R3, R28, 0x60 ;  /* 0x000000601c037836 */ /* 0x000fe20000000000 */
[----:B------:R-:W3:Y:S01]  /*c880*/  LDS.128 R4, [R29] ;  /* 0x000000001d047984 */ /* 0x000ee20000000c00 */
[----:B------:R-:W0:Y:S01]  /*c890*/  LDCU UR11, c[0x0][0x39c] ;  /* 0x00007380ff0b77ac */ /* 0x000e220008000800 */
[----:B-1----:R-:W-:-:S02]  /*c8a0*/  VIADD R15, R11, UR4 ;  /* 0x000000040b0f7c36 */ /* 0x002fc40008000000 */
[----:B------:R-:W-:Y:S01]  /*c8b0*/  @P6 STG.E.U8 desc[UR8][R8.64], R25 ;  /* 0x0000001908006986 */ /* 0x000fe2000c101108 */
[----:B------:R-:W-:Y:S01]  /*c8c0*/  IADD3 R12, P6, PT, R11, R0, RZ ;  /* 0x000000000b0c7210 */ /* 0x000fe20007fde0ff */
[----:B------:R-:W1:Y:S01]  /*c8d0*/  LDCU UR4, c[0x0][0x3b8] ;  /* 0x00007700ff0477ac */ /* 0x000e620008000800 */
[----:B------:R-:W-:Y:S01]  /*c8e0*/  ISETP.LT.AND P1, PT, R3, UR12, !P0 ;  /* 0x0000000c03007c0c */ /* 0x000fe2000c721270 */
[----:B------:R-:W-:Y:S01]  /*c8f0*/  VIADD R3, R28, 0x61 ;  /* 0x000000611c037836 */ /* 0x000fe20000000000 */
[C---:B------:R-:W-:Y:S01]  /*c900*/  PRMT R17, R26.reuse, 0x7772, RZ ;  /* 0x000077721a117816 */ /* 0x040fe200000000ff */
[----:B------:R-:W1:Y:S01]  /*c910*/  LDCU UR12, c[0x0][0x39c] ;  /* 0x00007380ff0c77ac */ /* 0x000e620008000800 */
[----:B------:R-:W-:Y:S02]  /*c920*/  LEA.HI.X.SX32 R13, R11, R2, 0x1, P6 ;  /* 0x000000020b0d7211 */ /* 0x000fe400030f0eff */
[----:B------:R-:W-:Y:S02]  /*c930*/  IADD3 R10, P6, PT, R15, R0, RZ ;  /* 0x000000000f0a7210 */ /* 0x000fe40007fde0ff */
[----:B------:R-:W-:Y:S01]  /*c940*/  PRMT R19, R26, 0x7773, RZ ;  /* 0x000077731a137816 */ /* 0x000fe200000000ff */
[----:B------:R1:W-:Y:S01]  /*c950*/  @P4 STG.E.U8 desc[UR8][R12.64], R17 ;  /* 0x000000110c004986 */ /* 0x0003e2000c101108 */
[----:B--2---:R-:W-:Y:S01]  /*c960*/  ISETP.LT.AND P4, PT, R3, UR10, !P0 ;  /* 0x0000000a03007c0c */ /* 0x004fe2000c781270 */
[----:B------:R-:W2:Y:S01]  /*c970*/  LDCU UR10, c[0x0][0x39c] ;  /* 0x00007380ff0a77ac */ /* 0x000ea20008000800 */
[----:B------:R-:W-:Y:S01]  /*c980*/  LEA.HI.X.SX32 R11, R15, R2, 0x1, P6 ;  /* 0x000000020f0b7211 */ /* 0x000fe200030f0eff */
[----:B------:R-:W-:-:S02]  /*c990*/  VIADD R3, R28, 0x62 ;  /* 0x000000621c037836 */ /* 0x000fc40000000000 */
[----:B----4-:R-:W-:Y:S01]  /*c9a0*/  VIADD R15, R15, UR5 ;  /* 0x000000050f0f7c36 */ /* 0x010fe20008000000 */
[----:B------:R-:W4:Y:S01]  /*c9b0*/  LDCU UR5, c[0x0][0x3b8] ;  /* 0x00007700ff0577ac */ /* 0x000f220008000800 */
[----:B------:R2:W-:Y:S01]  /*c9c0*/  @P5 STG.E.U8 desc[UR8][R10.64], R19 ;  /* 0x000000130a005986 */ /* 0x0005e2000c101108 */
[----:B0-----:R-:W-:Y:S01]  /*c9d0*/  ISETP.LT.AND P5, PT, R3, UR11, !P0 ;  /* 0x0000000b03007c0c */ /* 0x001fe2000c7a1270 */
[----:B------:R-:W0:Y:S01]  /*c9e0*/  LDCU UR11, c[0x0][0x39c] ;  /* 0x00007380ff0b77ac */ /* 0x000e220008000800 */
[C---:B------:R-:W-:Y:S01]  /*c9f0*/  IADD3 R14, P6, PT, R15.reuse, R0, RZ ;  /* 0x000000000f0e7210 */ /* 0x040fe20007fde0ff */
[----:B-1----:R-:W-:Y:S01]  /*ca00*/  VIADD R13, R15, UR6 ;  /* 0x000000060f0d7c36 */ /* 0x002fe20008000000 */
[----:B------:R-:W-:Y:S01]  /*ca10*/  PRMT R17, R27, 0x7772, RZ ;  /* 0x000077721b117816 */ /* 0x000fe200000000ff */
[----:B------:R-:W-:Y:S01]  /*ca20*/  VIADD R3, R28, 0x63 ;  /* 0x000000631c037836 */ /* 0x000fe20000000000 */
[----:B------:R-:W-:Y:S01]  /*ca30*/  LEA.HI.X.SX32 R15, R15, R2, 0x1, P6 ;  /* 0x000000020f0f7211 */ /* 0x000fe200030f0eff */
[----:B------:R-:W1:Y:S01]  /*ca40*/  LDCU UR6, c[0x0][0x3b8] ;  /* 0x00007700ff0677ac */ /* 0x000e620008000800 */
[----:B------:R-:W-:-:S02]  /*ca50*/  IADD3 R8, P6, PT, R13, R0, RZ ;  /* 0x000000000d087210 */ /* 0x000fc40007fde0ff */
[----:B------:R-:W-:Y:S01]  /*ca60*/  PRMT R27, R27, 0x7773, RZ ;  /* 0x000077731b1b7816 */ /* 0x000fe200000000ff */
[----:B------:R4:W-:Y:S01]  /*ca70*/  @P3 STG.E.U8 desc[UR8][R14.64], R17 ;  /* 0x000000110e003986 */ /* 0x0009e2000c101108 */
[----:B--2---:R-:W-:Y:S01]  /*ca80*/  ISETP.LT.AND P3, PT, R3, UR10, !P0 ;  /* 0x0000000a03007c0c */ /* 0x004fe2000c761270 */
[----:B------:R-:W2:Y:S01]  /*ca90*/  LDCU UR10, c[0x0][0x39c] ;  /* 0x00007380ff0a77ac */ /* 0x000ea20008000800 */
[C---:B------:R-:W-:Y:S01]  /*caa0*/  LEA.HI.X.SX32 R9, R13.reuse, R2, 0x1, P6 ;  /* 0x000000020d097211 */ /* 0x040fe200030f0eff */
[----:B------:R-:W-:Y:S02]  /*cab0*/  VIADD R3, R28, 0x64 ;  /* 0x000000641c037836 */ /* 0x000fe40000000000 */
[----:B------:R-:W-:Y:S01]  /*cac0*/  VIADD R13, R13, UR4 ;  /* 0x000000040d0d7c36 */ /* 0x000fe20008000000 */
[----:B------:R-:W1:Y:S01]  /*cad0*/  LDCU UR4, c[0x0][0x3b8] ;  /* 0x00007700ff0477ac */ /* 0x000e620008000800 */
[----:B------:R1:W-:Y:S01]  /*cae0*/  @P2 STG.E.U8 desc[UR8][R8.64], R27 ;  /* 0x0000001b08002986 */ /* 0x0003e2000c101108 */
[----:B0-----:R-:W-:Y:S01]  /*caf0*/  ISETP.LT.AND P2, PT, R3, UR11, !P0 ;  /* 0x0000000b03007c0c */ /* 0x001fe2000c741270 */
[----:B------:R-:W0:Y:S01]  /*cb00*/  LDCU UR11, c[0x0][0x39c] ;  /* 0x00007380ff0b77ac */ /* 0x000e220008000800 */
[C---:B------:R-:W-:Y:S01]  /*cb10*/  IADD3 R10, P6, PT, R13.reuse, R0, RZ ;  /* 0x000000000d0a7210 */ /* 0x040fe20007fde0ff */
[C---:B----4-:R-:W-:Y:S01]  /*cb20*/  VIADD R15, R13.reuse, UR5 ;  /* 0x000000050d0f7c36 */ /* 0x050fe20008000000 */
[----:B---3--:R-:W-:Y:S01]  /*cb30*/  PRMT R19, R4, 0x7770, RZ ;  /* 0x0000777004137816 */ /* 0x008fe200000000ff */
[----:B------:R-:W-:Y:S01]  /*cb40*/  VIADD R3, R28, 0x65 ;  /* 0x000000651c037836 */ /* 0x000fe20000000000 */
[----:B------:R-:W-:Y:S01]  /*cb50*/  LEA.HI.X.SX32 R11, R13, R2, 0x1, P6 ;  /* 0x000000020d0b7211 */ /* 0x000fe200030f0eff */
[----:B------:R-:W3:Y:S01]  /*cb60*/  LDCU UR5, c[0x0][0x3b8] ;  /* 0x00007700ff0577ac */ /* 0x000ee20008000800 */
[----:B------:R-:W-:-:S02]  /*cb70*/  IADD3 R12, P6, PT, R15, R0, RZ ;  /* 0x000000000f0c7210 */ /* 0x000fc40007fde0ff */
[----:B------:R-:W-:Y:S01]  /*cb80*/  PRMT R17, R4, 0x7771, RZ ;  /* 0x0000777104117816 */ /* 0x000fe200000000ff */
[----:B------:R4:W-:Y:S01]  /*cb90*/  @P1 STG.E.U8 desc[UR8][R10.64], R19 ;  /* 0x000000130a001986 */ /* 0x0009e2000c101108 */
[----:B--2---:R-:W-:Y:S01]  /*cba0*/  ISETP.LT.AND P1, PT, R3, UR10, !P0 ;  /* 0x0000000a03007c0c */ /* 0x004fe2000c721270 */
[----:B------:R-:W2:Y:S01]  /*cbb0*/  LDCU UR10, c[0x0][0x39c] ;  /* 0x00007380ff0a77ac */ /* 0x000ea20008000800 */
[C---:B------:R-:W-:Y:S01]  /*cbc0*/  LEA.HI.X.SX32 R13, R15.reuse, R2, 0x1, P6 ;  /* 0x000000020f0d7211 */ /* 0x040fe200030f0eff */
[C---:B------:R-:W-:Y:S02]  /*cbd0*/  VIADD R3, R28.reuse, 0x66 ;  /* 0x000000661c037836 */ /* 0x040fe40000000000 */
[----:B-1----:R-:W-:Y:S01]  /*cbe0*/  VIADD R15, R15, UR6 ;  /* 0x000000060f0f7c36 */ /* 0x002fe20008000000 */
[----:B------:R-:W1:Y:S01]  /*cbf0*/  LDCU UR6, c[0x0][0x3b8] ;  /* 0x00007700ff0677ac */ /* 0x000e620008000800 */
[----:B------:R3:W-:Y:S01]  /*cc00*/  @P4 STG.E.U8 desc[UR8][R12.64], R17 ;  /* 0x000000110c004986 */ /* 0x0007e2000c101108 */
[----:B0-----:R-:W-:Y:S01]  /*cc10*/  ISETP.LT.AND P4, PT, R3, UR11, !P0 ;  /* 0x0000000b03007c0c */ /* 0x001fe2000c781270 */
[----:B------:R-:W0:Y:S01]  /*cc20*/  LDCU UR11, c[0x0][0x39c] ;  /* 0x00007380ff0b77ac */ /* 0x000e220008000800 */
[C---:B------:R-:W-:Y:S01]  /*cc30*/  IADD3 R8, P6, PT, R15.reuse, R0, RZ ;  /* 0x000000000f087210 */ /* 0x040fe20007fde0ff */
[----:B----4-:R-:W-:Y:S01]  /*cc40*/  VIADD R11, R15, UR4 ;  /* 0x000000040f0b7c36 */ /* 0x010fe20008000000 */
[----:B------:R-:W-:Y:S01]  /*cc50*/  PRMT R21, R5, 0x7770, RZ ;  /* 0x0000777005157816 */ /* 0x000fe200000000ff */
[----:B------:R-:W-:Y:S01]  /*cc60*/  VIADD R3, R28, 0x67 ;  /* 0x000000671c037836 */ /* 0x000fe20000000000 */
[----:B------:R-:W-:Y:S01]  /*cc70*/  LEA.HI.X.SX32 R9, R15, R2, 0x1, P6 ;  /* 0x000000020f097211 */ /* 0x000fe200030f0eff */
[----:B------:R-:W4:Y:S01]  /*cc80*/  LDCU UR4, c[0x0][0x3b8] ;  /* 0x00007700ff0477ac */ /* 0x000f220008000800 */
[----:B------:R-:W-:-:S02]  /*cc90*/  IADD3 R14, P6, PT, R11, R0, RZ ;  /* 0x000000000b0e7210 */ /* 0x000fc40007fde0ff */
[----:B------:R-:W-:Y:S01]  /*cca0*/  PRMT R19, R5, 0x7771, RZ ;  /* 0x0000777105137816 */ /* 0x000fe200000000ff */
[----:B------:R1:W-:Y:S01]  /*ccb0*/  @P5 STG.E.U8 desc[UR8][R8.64], R21 ;  /* 0x0000001508005986 */ /* 0x0003e2000c101108 */
[----:B--2---:R-:W-:Y:S01]  /*ccc0*/  ISETP.LT.AND P5, PT, R3, UR10, !P0 ;  /* 0x0000000a03007c0c */ /* 0x004fe2000c7a1270 */
[C---:B---3--:R-:W-:Y:S01]  /*ccd0*/  VIADD R13, R11.reuse, UR5 ;  /* 0x000000050b0d7c36 */ /* 0x048fe20008000000 */
[----:B------:R-:W-:Y:S01]  /*cce0*/  LEA.HI.X.SX32 R15, R11, R2, 0x1, P6 ;  /* 0x000000020b0f7211 */ /* 0x000fe200030f0eff */
[----:B------:R-:W2:Y:S01]  /*ccf0*/  LDCU UR10, c[0x0][0x39c] ;  /* 0x00007380ff0a77ac */ /* 0x000ea20008000800 */
[----:B------:R-:W-:Y:S01]  /*cd00*/  VIADD R3, R28, 0x68 ;  /* 0x000000681c037836 */ /* 0x000fe20000000000 */
[----:B------:R-:W3:Y:S01]  /*cd10*/  LDS.128 R8, [R29+0x2000] ;  /* 0x002000001d087984 */ /* 0x000ee20000000c00 */
[----:B------:R-:W-:Y:S01]  /*cd20*/  IADD3 R16, P6, PT, R13, R0, RZ ;  /* 0x000000000d107210 */ /* 0x000fe20007fde0ff */
[----:B------:R-:W4:Y:S02]  /*cd30*/  LDCU UR5, c[0x0][0x3b8] ;  /* 0x00007700ff0577ac */ /* 0x000f240008000800 */
[----:B------:R2:W-:Y:S01]  /*cd40*/  @P3 STG.E.U8 desc[UR8][R14.64], R19 ;  /* 0x000000130e003986 */ /* 0x0005e2000c101108 */
[----:B0-----:R-:W-:Y:S01]  /*cd50*/  ISETP.LT.AND P3, PT, R3, UR11, !P0 ;  /* 0x0000000b03007c0c */ /* 0x001fe2000c761270 */
[----:B------:R-:W0:Y:S01]  /*cd60*/  LDCU UR11, c[0x0][0x39c] ;  /* 0x00007380ff0b77ac */ /* 0x000e220008000800 */
[C---:B------:R-:W-:Y:S01]  /*cd70*/  LEA.HI.X.SX32 R17, R13.reuse, R2, 0x1, P6 ;  /* 0x000000020d117211 */ /* 0x040fe200030f0eff */
[----:B-1----:R-:W-:Y:S01]  /*cd80*/  VIADD R13, R13, UR6 ;  /* 0x000000060d0d7c36 */ /* 0x002fe20008000000 */
[----:B------:R-:W-:Y:S01]  /*cd90*/  PRMT R23, R6, 0x7770, RZ ;  /* 0x0000777006177816 */ /* 0x000fe200000000ff */
[----:B------:R-:W-:Y:S01]  /*cda0*/  VIADD R3, R28, 0x69 ;  /* 0x000000691c037836 */ /* 0x000fe20000000000 */
[----:B------:R-:W1:Y:S01]  /*cdb0*/  LDCU UR6, c[0x0][0x3b8] ;  /* 0x00007700ff0677ac */ /* 0x000e620008000800 */
[----:B------:R-:W-:-:S02]  /*cdc0*/  PRMT R21, R6, 0x7771, RZ ;  /* 0x0000777106157816 */ /* 0x000fc400000000ff */
[----:B--2---:R-:W-:Y:S01]  /*cdd0*/  IADD3 R14, P6, PT, R13, R0, RZ ;  /* 0x000000000d0e7210 */ /* 0x004fe20007fde0ff */
[----:B------:R2:W-:Y:S01]  /*cde0*/  @P2 STG.E.U8 desc[UR8][R16.64], R23 ;  /* 0x0000001710002986 */ /* 0x0005e2000c101108 */
[----:B------:R-:W-:Y:S01]  /*cdf0*/  ISETP.LT.AND P2, PT, R3, UR10, !P0 ;  /* 0x0000000a03007c0c */ /* 0x000fe2000c741270 */
[C---:B----4-:R-:W-:Y:S01]  /*ce00*/  VIADD R19, R13.reuse, UR4 ;  /* 0x000000040d137c36 */ /* 0x050fe20008000000 */
[----:B------:R-:W-:Y:S01]  /*ce10*/  LEA.HI.X.SX32 R15, R13, R2, 0x1, P6 ;  /* 0x000000020d0f7211 */ /* 0x000fe200030f0eff */
[----:B------:R-:W4:Y:S01]  /*ce20*/  LDCU UR10, c[0x0][0x39c] ;  /* 0x00007380ff0a77ac */ /* 0x000f220008000800 */
[C---:B------:R-:W-:Y:S02]  /*ce30*/  VIADD R3, R28.reuse, 0x6a ;  /* 0x0000006a1c037836 */ /* 0x040fe40000000000 */
[----:B------:R-:W-:Y:S01]  /*ce40*/  IADD3 R12, P6, PT, R19, R0, RZ ;  /* 0x00000000130c7210 */ /* 0x000fe20007fde0ff */
[----:B------:R1:W-:Y:S01]  /*ce50*/  @P1 STG.E.U8 desc[UR8][R14.64], R21 ;  /* 0x000000150e001986 */ /* 0x0003e2000c101108 */
[----:B------:R-:W3:Y:S01]  /*ce60*/  LDCU UR4, c[0x0][0x3b8] ;  /* 0x00007700ff0477ac */ /* 0x000ee20008000800 */
[----:B0-----:R-:W-:Y:S01]  /*ce70*/  ISETP.LT.AND P1, PT, R3, UR11, !P0 ;  /* 0x0000000b03007c0c */ /* 0x001fe2000c721270 */
[----:B------:R-:W0:Y:S01]  /*ce80*/  LDCU UR11, c[0x0][0x39c] ;  /* 0x00007380ff0b77ac */ /* 0x000e220008000800 */
[C---:B------:R-:W-:Y:S01]  /*ce90*/  LEA.HI.X.SX32 R13, R19.reuse, R2, 0x1, P6 ;  /* 0x00000002130d7211 */ /* 0x040fe200030f0eff */
[----:B------:R-:W-:Y:S01]  /*cea0*/  VIADD R19, R19, UR5 ;  /* 0x0000000513137c36 */ /* 0x000fe20008000000 */
[----:B------:R-:W-:Y:S01]  /*ceb0*/  PRMT R25, R7, 0x7770, RZ ;  /* 0x0000777007197816 */ /* 0x000fe200000000ff */
[C---:B------:R-:W-:Y:S01]  /*cec0*/  VIADD R3, R28.reuse, 0x6b ;  /* 0x0000006b1c037836 */ /* 0x040fe20000000000 */
[----:B------:R-:W3:Y:S02]  /*ced0*/  LDCU UR5, c[0x0][0x3b8] ;  /* 0x00007700ff0577ac */ /* 0x000ee40008000800 */
[C---:B--2---:R-:W-:Y:S01]  /*cee0*/  IADD3 R16, P6, PT, R19.reuse, R0, RZ ;  /* 0x0000000013107210 */ /* 0x044fe20007fde0ff */
[----:B------:R2:W-:Y:S01]  /*cef0*/  @P4 STG.E.U8 desc[UR8][R12.64], R25 ;  /* 0x000000190c004986 */ /* 0x0005e2000c101108 */
[----:B-1----:R-:W-:Y:S01]  /*cf00*/  VIADD R21, R19, UR6 ;  /* 0x0000000613157c36 */ /* 0x002fe20008000000 */
[----:B----4-:R-:W-:Y:S01]  /*cf10*/  ISETP.LT.AND P4, PT, R3, UR10, !P0 ;  /* 0x0000000a03007c0c */ /* 0x010fe2000c781270 */
[----:B------:R-:W1:Y:S01]  /*cf20*/  LDCU UR10, c[0x0][0x39c] ;  /* 0x00007380ff0a77ac */ /* 0x000e620008000800 */
[----:B------:R-:W-:Y:S01]  /*cf30*/  LEA.HI.X.SX32 R17, R19, R2, 0x1, P6 ;  /* 0x0000000213117211 */ /* 0x000fe200030f0eff */
[----:B------:R-:W-:Y:S01]  /*cf40*/  VIADD R3, R28, 0x6c ;  /* 0x0000006c1c037836 */ /* 0x000fe20000000000 */
[----:B------:R-:W-:Y:S01]  /*cf50*/  PRMT R23, R7, 0x7771, RZ ;  /* 0x0000777107177816 */ /* 0x000fe200000000ff */
[----:B------:R-:W4:Y:S01]  /*cf60*/  LDCU UR6, c[0x0][0x3b8] ;  /* 0x00007700ff0677ac */ /* 0x000f220008000800 */
[----:B------:R-:W-:-:S03]  /*cf70*/  IADD3 R14, P6, PT, R21, R0, RZ ;  /* 0x00000000150e7210 */ /* 0x000fc60007fde0ff */
[----:B------:R1:W-:Y:S01]  /*cf80*/  @P5 STG.E.U8 desc[UR8][R16.64], R23 ;  /* 0x0000001710005986 */ /* 0x0003e2000c101108 */
[----:B0-----:R-:W-:Y:S01]  /*cf90*/  ISETP.LT.AND P5, PT, R3, UR11, !P0 ;  /* 0x0000000b03007c0c */ /* 0x001fe2000c7a1270 */
[----:B------:R-:W0:Y:S01]  /*cfa0*/  LDCU UR11, c[0x0][0x39c] ;  /* 0x00007380ff0b77ac */ /* 0x000e220008000800 */
[C---:B------:R-:W-:Y:S01]  /*cfb0*/  LEA.HI.X.SX32 R15, R21.reuse, R2, 0x1, P6 ;  /* 0x00000002150f7211 */ /* 0x040fe200030f0eff */
[----:B---3--:R-:W-:Y:S01]  /*cfc0*/  VIADD R21, R21, UR4 ;  /* 0x0000000415157c36 */ /* 0x008fe20008000000 */
[----:B--2---:R-:W-:Y:S01]  /*cfd0*/  PRMT R25, R8, 0x7770, RZ ;  /* 0x0000777008197816 */ /* 0x004fe200000000ff */
[----:B------:R-:W-:Y:S01]  /*cfe0*/  VIADD R3, R28, 0x6d ;  /* 0x0000006d1c037836 */ /* 0x000fe20000000000 */
[----:B------:R-:W2:Y:S02]  /*cff0*/  LDCU UR4, c[0x0][0x3b8] ;  /* 0x00007700ff0477ac */ /* 0x000ea40008000800 */
[----:B------:R-:W-:Y:S01]  /*d000*/  IADD3 R18, P6, PT, R21, R0, RZ ;  /* 0x0000000015127210 */ /* 0x000fe20007fde0ff */
[----:B------:R-:W-:Y:S01]  /*d010*/  @P3 STG.E.U8 desc[UR8][R14.64], R25 ;  /* 0x000000190e003986 */ /* 0x000fe2000c101108 */
[----:B-1----:R-:W-:Y:S01]  /*d020*/  ISETP.LT.AND P3, PT, R3, UR10, !P0 ;  /* 0x0000000a03007c0c */ /* 0x002fe2000c761270 */
[C---:B------:R-:W-:Y:S01]  /*d030*/  VIADD R17, R21.reuse, UR5 ;  /* 0x0000000515117c36 */ /* 0x040fe20008000000 */
[----:B------:R-:W-:Y:S01]  /*d040*/  LEA.HI.X.SX32 R19, R21, R2, 0x1, P6 ;  /* 0x0000000215137211 */ /* 0x000fe200030f0eff */
[----:B------:R-:W1:Y:S01]  /*d050*/  LDCU UR10, c[0x0][0x39c] ;  /* 0x00007380ff0a77ac */ /* 0x000e620008000800 */
[----:B------:R-:W-:Y:S01]  /*d060*/  PRMT R21, R8, 0x7771, RZ ;  /* 0x0000777108157816 */ /* 0x000fe200000000ff */
[C---:B------:R-:W-:Y:S01]  /*d070*/  VIADD R3, R28.reuse, 0x6e ;  /* 0x0000006e1c037836 */ /* 0x040fe20000000000 */
[----:B------:R-:W-:Y:S01]  /*d080*/  IADD3 R12, P6, PT, R17, R0, RZ ;  /* 0x00000000110c7210 */ /* 0x000fe20007fde0ff */
[----:B------:R-:W3:Y:S02]  /*d090*/  LDCU UR5, c[0x0][0x3b8] ;  /* 0x00007700ff0577ac */ /* 0x000ee40008000800 */
[----:B------:R2:W-:Y:S01]  /*d0a0*/  @P2 STG.E.U8 desc[UR8][R18.64], R21 ;  /* 0x0000001512002986 */ /* 0x0005e2000c101108 */
[----:B0-----:R-:W-:Y:S01]  /*d0b0*/  ISETP.LT.AND P2, PT, R3, UR11, !P0 ;  /* 0x0000000b03007c0c */ /* 0x001fe2000c741270 */
[----:B------:R-:W0:Y:S01]  /*d0c0*/  LDCU UR11, c[0x0][0x39c] ;  /* 0x00007380ff0b77ac */ /* 0x000e220008000800 */
[C---:B------:R-:W-:Y:S01]  /*d0d0*/  LEA.HI.X.SX32 R13, R17.reuse, R2, 0x1, P6 ;  /* 0x00000002110d7211 */ /* 0x040fe200030f0eff */
[----:B----4-:R-:W-:Y:S01]  /*d0e0*/  VIADD R17, R17, UR6 ;  /* 0x0000000611117c36 */ /* 0x010fe20008000000 */
[----:B------:R-:W-:Y:S01]  /*d0f0*/  PRMT R23, R9, 0x7770, RZ ;  /* 0x0000777009177816 */ /* 0x000fe200000000ff */
[C---:B------:R-:W-:Y:S01]  /*d100*/  VIADD R3, R28.reuse, 0x6f ;  /* 0x0000006f1c037836 */ /* 0x040fe20000000000 */
[----:B------:R-:W4:Y:S02]  /*d110*/  LDCU UR6, c[0x0][0x3b8] ;  /* 0x00007700ff0677ac */ /* 0x000f240008000800 */
[C---:B------:R-:W-:Y:S01]  /*d120*/  IADD3 R16, P6, PT, R17.reuse, R0, RZ ;  /* 0x0000000011107210 */ /* 0x040fe20007fde0ff */
[----:B------:R0:W-:Y:S01]  /*d130*/  @P1 STG.E.U8 desc[UR8][R12.64], R23 ;  /* 0x000000170c001986 */ /* 0x0001e2000c101108 */
[----:B--2---:R-:W-:Y:S01]  /*d140*/  VIADD R19, R17, UR4 ;  /* 0x0000000411137c36 */ /* 0x004fe20008000000 */
[----:B-1----:R-:W-:Y:S01]  /*d150*/  ISETP.LT.AND P1, PT, R3, UR10, !P0 ;  /* 0x0000000a03007c0c */ /* 0x002fe2000c721270 */
[----:B------:R-:W1:Y:S01]  /*d160*/  LDCU UR10, c[0x0][0x39c] ;  /* 0x00007380ff0a77ac */ /* 0x000e620008000800 */
[----:B------:R-:W-:Y:S01]  /*d170*/  LEA.HI.X.SX32 R17, R17, R2, 0x1, P6 ;  /* 0x0000000211117211 */ /* 0x000fe200030f0eff */
[----:B------:R-:W-:Y:S01]  /*d180*/  VIADD R3, R28, 0x70 ;  /* 0x000000701c037836 */ /* 0x000fe20000000000 */
[----:B------:R-:W-:Y:S01]  /*d190*/  PRMT R21, R9, 0x7771, RZ ;  /* 0x0000777109157816 */ /* 0x000fe200000000ff */
[----:B------:R-:W2:Y:S01]  /*d1a0*/  LDCU UR4, c[0x0][0x3b8] ;  /* 0x00007700ff0477ac */ /* 0x000ea20008000800 */
[----:B------:R-:W-:-:S03]  /*d1b0*/  IADD3 R14, P6, PT, R19, R0, RZ ;  /* 0x00000000130e7210 */ /* 0x000fc60007fde0ff */
[----:B------:R4:W-:Y:S01]  /*d1c0*/  @P4 STG.E.U8 desc[UR8][R16.64], R21 ;  /* 0x0000001510004986 */ /* 0x0009e2000c101108 */
[----:B0-----:R-:W-:Y:S01]  /*d1d0*/  ISETP.LT.AND P4, PT, R3, UR11, !P0 ;  /* 0x0000000b03007c0c */ /* 0x001fe2000c781270 */
[----:B------:R-:W0:Y:S01]  /*d1e0*/  LDCU UR11, c[0x0][0x39c] ;  /* 0x00007380ff0b77ac */ /* 0x000e220008000800 */
[C---:B------:R-:W-:Y:S01]  /*d1f0*/  LEA.HI.X.SX32 R15, R19.reuse, R2, 0x1, P6 ;  /* 0x00000002130f7211 */ /* 0x040fe200030f0eff */
[----:B---3--:R-:W-:Y:S01]  /*d200*/  VIADD R19, R19, UR5 ;  /* 0x0000000513137c36 */ /* 0x008fe20008000000 */
[----:B------:R-:W-:Y:S01]  /*d210*/  PRMT R23, R10, 0x7770, RZ ;  /* 0x000077700a177816 */ /* 0x000fe200000000ff */
[C---:B------:R-:W-:Y:S01]  /*d220*/  VIADD R3, R28.reuse, 0x71 ;  /* 0x000000711c037836 */ /* 0x040fe20000000000 */
[----:B------:R-:W3:Y:S03]  /*d230*/  LDCU UR5, c[0x0][0x3b8] ;  /* 0x00007700ff0577ac */ /* 0x000ee60008000800 */
[----:B------:R0:W-:Y:S01]  /*d240*/  @P5 STG.E.U8 desc[UR8][R14.64], R23 ;  /* 0x000000170e005986 */ /* 0x0001e2000c101108 */
[C---:B------:R-:W-:Y:S01]  /*d250*/  IADD3 R18, P5, PT, R19.reuse, R0, RZ ;  /* 0x0000000013127210 */ /* 0x040fe20007fbe0ff */
[----:B----4-:R-:W-:Y:S01]  /*d260*/  VIADD R17, R19, UR6 ;  /* 0x0000000613117c36 */ /* 0x010fe20008000000 */
[----:B-1----:R-:W-:Y:S01]  /*d270*/  ISETP.LT.AND P6, PT, R3, UR10, !P0 ;  /* 0x0000000a03007c0c */ /* 0x002fe2000c7c1270 */
        /* <DEDUP_REMOVED lines=10> */
[----:B--2---:R-:W-:Y:S01]  /*d320*/  VIADD R17, R17, UR4 ;  /* 0x0000000411117c36 */ /* 0x004fe20008000000 */
[----:B------:R-:W-:Y:S01]  /*d330*/  PRMT R23, R11, 0x7770, RZ ;  /* 0x000077700b177816 */ /* 0x000fe200000000ff */
[C---:B------:R-:W-:Y:S01]  /*d340*/  VIADD R3, R28.reuse, 0x73 ;  /* 0x000000731c037836 */ /* 0x040fe20000000000 */
[----:B------:R-:W2:Y:S02]  /*d350*/  LDCU UR4, c[0x0][0x3b8] ;  /* 0x00007700ff0477ac */ /* 0x000ea40008000800 */
[C---:B------:R-:W-:Y:S01]  /*d360*/  IADD3 R16, P5, PT, R17.reuse, R0, RZ ;  /* 0x0000000011107210 */ /* 0x040fe20007fbe0ff */
[----:B------:R0:W-:Y:S01]  /*d370*/  @P2 STG.E.U8 desc[UR8][R12.64], R23 ;  /* 0x000000170c002986 */ /* 0x0001e2000c101108 */
[----:B---3--:R-:W-:Y:S01]  /*d380*/  VIADD R19, R17, UR5 ;  /* 0x0000000511137c36 */ /* 0x008fe20008000000 */
[----:B-1----:R-:W-:Y:S01]  /*d390*/  ISETP.LT.AND P2, PT, R3, UR10, !P0 ;  /* 0x0000000a03007c0c */ /* 0x002fe2000c741270 */
[----:B------:R-:W1:Y:S01]  /*d3a0*/  LDCU UR10, c[0x0][0x39c] ;  /* 0x00007380ff0a77ac */ /* 0x000e620008000800 */
[----:B------:R-:W-:Y:S01]  /*d3b0*/  LEA.HI.X.SX32 R17, R17, R2, 0x1, P5 ;  /* 0x0000000211117211 */ /* 0x000fe200028f0eff */
[----:B------:R-:W-:Y:S01]  /*d3c0*/  VIADD R3, R28, 0x74 ;  /* 0x000000741c037836 */ /* 0x000fe20000000000 */
[----:B------:R-:W-:Y:S01]  /*d3d0*/  PRMT R21, R11, 0x7771, RZ ;  /* 0x000077710b157816 */ /* 0x000fe200000000ff */
[----:B------:R-:W3:Y:S01]  /*d3e0*/  LDCU UR5, c[0x0][0x3b8] ;  /* 0x00007700ff0577ac */ /* 0x000ee20008000800 */
[----:B------:R-:W-:-:S03]  /*d3f0*/  IADD3 R14, P5, PT, R19, R0, RZ ;  /* 0x00000000130e7210 */ /* 0x000fc60007fbe0ff */
[----:B------:R2:W-:Y:S01]  /*d400*/  @P1 STG.E.U8 desc[UR8][R16.64], R21 ;  /* 0x0000001510001986 */ /* 0x0005e2000c101108 */
[----:B0-----:R-:W-:Y:S01]  /*d410*/  ISETP.LT.AND P1, PT, R3, UR11, !P0 ;  /* 0x0000000b03007c0c */ /* 0x001fe2000c721270 */
[----:B------:R-:W0:Y:S01]  /*d420*/  LDCU UR11, c[0x0][0x39c] ;  /* 0x00007380ff0b77ac */ /* 0x000e220008000800 */
[C---:B------:R-:W-:Y:S01]  /*d430*/  LEA.HI.X.SX32 R15, R19.reuse, R2, 0x1, P5 ;  /* 0x00000002130f7211 */ /* 0x040fe200028f0eff */
[----:B----4-:R-:W-:Y:S01]  /*d440*/  VIADD R19, R19, UR6 ;  /* 0x0000000613137c36 */ /* 0x010fe20008000000 */
[----:B------:R-:W4:Y:S01]  /*d450*/  LDCU UR6, c[0x0][0x3b8] ;  /* 0x00007700ff0677ac */ /* 0x000f220008000800 */
[----:B------:R-:W-:Y:S01]  /*d460*/  PRMT R23, R4, 0x7772, RZ ;  /* 0x0000777204177816 */ /* 0x000fe200000000ff */
[----:B------:R-:W-:Y:S02]  /*d470*/  VIADD R3, R28, 0x75 ;  /* 0x000000751c037836 */ /* 0x000fe40000000000 */
[C---:B------:R-:W-:Y:S01]  /*d480*/  IADD3 R18, P5, PT, R19.reuse, R0, RZ ;  /* 0x0000000013127210 */ /* 0x040fe20007fbe0ff */
[----:B--2---:R-:W-:-:S03]  /*d490*/  VIADD R17, R19, UR4 ;  /* 0x0000000413117c36 */ /* 0x004fc60008000000 */
[----:B------:R-:W-:Y:S01]  /*d4a0*/  LEA.HI.X.SX32 R19, R19, R2, 0x1, P5 ;  /* 0x0000000213137211 */ /* 0x000fe200028f0eff */
[----:B------:R2:W-:Y:S01]  /*d4b0*/  @P4 STG.E.U8 desc[UR8][R14.64], R23 ;  /* 0x000000170e004986 */ /* 0x0005e2000c101108 */
[----:B-1----:R-:W-:Y:S01]  /*d4c0*/  ISETP.LT.AND P4, PT, R3, UR10, !P0 ;  /* 0x0000000a03007c0c */ /* 0x002fe2000c781270 */
[----:B------:R-:W1:Y:S01]  /*d4d0*/  LDCU UR10, c[0x0][0x39c] ;  /* 0x00007380ff0a77ac */ /* 0x000e620008000800 */
[C---:B------:R-:W-:Y:S01]  /*d4e0*/  IADD3 R12, P5, PT, R17.reuse, R0, RZ ;  /* 0x00000000110c7210 */ /* 0x040fe20007fbe0ff */
[----:B------:R-:W-:Y:S01]  /*d4f0*/  VIADD R3, R28, 0x76 ;  /* 0x000000761c037836 */ /* 0x000fe20000000000 */
[----:B------:R-:W-:Y:S01]  /*d500*/  PRMT R21, R4, 0x7773, RZ ;  /* 0x0000777304157816 */ /* 0x000fe200000000ff */
[----:B------:R-:W1:Y:S01]  /*d510*/  LDCU UR4, c[0x0][0x3b8] ;  /* 0x00007700ff0477ac */ /* 0x000e620008000800 */
[C---:B------:R-:W-:Y:S01]  /*d520*/  LEA.HI.X.SX32 R13, R17.reuse, R2, 0x1, P5 ;  /* 0x00000002110d7211 */ /* 0x040fe200028f0eff */
[----:B---3--:R-:W-:Y:S02]  /*d530*/  VIADD R17, R17, UR5 ;  /* 0x0000000511117c36 */ /* 0x008fe40008000000 */
[----:B------:R4:W-:Y:S01]  /*d540*/  @P6 STG.E.U8 desc[UR8][R18.64], R21 ;  /* 0x0000001512006986 */ /* 0x0009e2000c101108 */
[----:B0-----:R-:W-:Y:S01]  /*d550*/  ISETP.LT.AND P6, PT, R3, UR11, !P0 ;  /* 0x0000000b03007c0c */ /* 0x001fe2000c7c1270 */
[----:B------:R-:W0:Y:S01]  /*d560*/  LDCU UR11, c[0x0][0x39c] ;  /* 0x00007380ff0b77ac */ /* 0x000e220008000800 */
[----:B--2---:R-:W-:Y:S01]  /*d570*/  IADD3 R14, P5, PT, R17, R0, RZ ;  /* 0x00000000110e7210 */ /* 0x004fe20007fbe0ff */
[----:B------:R-:W2:Y:S01]  /*d580*/  LDCU UR5, c[0x0][0x3b8] ;  /* 0x00007700ff0577ac */ /* 0x000ea20008000800 */
[----:B------:R-:W-:Y:S01]  /*d590*/  PRMT R23, R5, 0x7772, RZ ;  /* 0x0000777205177816 */ /* 0x000fe200000000ff */
[C---:B----4-:R-:W-:Y:S01]  /*d5a0*/  VIADD R19, R17.reuse, UR6 ;  /* 0x0000000611137c36 */ /* 0x050fe20008000000 */
[----:B------:R-:W-:Y:S01]  /*d5b0*/  LEA.HI.X.SX32 R15, R17, R2, 0x1, P5 ;  /* 0x00000002110f7211 */ /* 0x000fe200028f0eff */
[----:B------:R-:W-:Y:S01]  /*d5c0*/  VIADD R3, R28, 0x77 ;  /* 0x000000771c037836 */ /* 0x000fe20000000000 */
[----:B------:R-:W-:Y:S01]  /*d5d0*/  PRMT R21, R5, 0x7773, RZ ;  /* 0x0000777305157816 */ /* 0x000fe200000000ff */
[----:B------:R-:W3:Y:S01]  /*d5e0*/  LDCU UR6, c[0x0][0x3b8] ;  /* 0x00007700ff0677ac */ /* 0x000ee20008000800 */
[----:B------:R-:W-:Y:S01]  /*d5f0*/  IADD3 R4, P5, PT, R19, R0, RZ ;  /* 0x0000000013047210 */ /* 0x000fe20007fbe0ff */
[----:B------:R4:W-:Y:S01]  /*d600*/  @P3 STG.E.U8 desc[UR8][R12.64], R23 ;  /* 0x000000170c003986 */ /* 0x0009e2000c101108 */
[----:B-1----:R-:W-:-:S02]  /*d610*/  ISETP.LT.AND P3, PT, R3, UR10, !P0 ;  /* 0x0000000a03007c0c */ /* 0x002fc4000c761270 */
[C---:B------:R-:W-:Y:S01]  /*d620*/  LEA.HI.X.SX32 R5, R19.reuse, R2, 0x1, P5 ;  /* 0x0000000213057211 */ /* 0x040fe200028f0eff */
[----:B------:R-:W-:Y:S01]  /*d630*/  VIADD R19, R19, UR4 ;  /* 0x0000000413137c36 */ /* 0x000fe20008000000 */
[----:B------:R-:W1:Y:S01]  /*d640*/  LDCU UR10, c[0x0][0x3b8] ;  /* 0x00007700ff0a77ac */ /* 0x000e620008000800 */
[----:B------:R-:W-:Y:S01]  /*d650*/  VIADD R3, R28, 0x78 ;  /* 0x000000781c037836 */ /* 0x000fe20000000000 */
[----:B------:R3:W-:Y:S01]  /*d660*/  @P2 STG.E.U8 desc[UR8][R14.64], R21 ;  /* 0x000000150e002986 */ /* 0x0007e2000c101108 */
[----:B------:R-:W-:Y:S01]  /*d670*/  PRMT R17, R6, 0x7772, RZ ;  /* 0x0000777206117816 */ /* 0x000fe200000000ff */
[----:B------:R-:W1:Y:S02]  /*d680*/  LDCU UR4, c[0x0][0x3b8] ;  /* 0x00007700ff0477ac */ /* 0x000e640008000800 */
[----:B0-----:R-:W-:Y:S02]  /*d690*/  ISETP.LT.AND P2, PT, R3, UR11, !P0 ;  /* 0x0000000b03007c0c */ /* 0x001fe4000c741270 */
[C---:B----4-:R-:W-:Y:S01]  /*d6a0*/  IADD3 R12, P5, PT, R19.reuse, R0, RZ ;  /* 0x00000000130c7210 */ /* 0x050fe20007fbe0ff */
[----:B------:R-:W-:Y:S01]  /*d6b0*/  VIADD R3, R28, 0x79 ;  /* 0x000000791c037836 */ /* 0x000fe20000000000 */
[----:B------:R0:W-:Y:S01]  /*d6c0*/  @P1 STG.E.U8 desc[UR8][R4.64], R17 ;  /* 0x0000001104001986 */ /* 0x0001e2000c101108 */
[----:B------:R-:W4:Y:S01]  /*d6d0*/  LDCU UR11, c[0x0][0x3b8] ;  /* 0x00007700ff0b77ac */ /* 0x000f220008000800 */
[C---:B------:R-:W-:Y:S01]  /*d6e0*/  LEA.HI.X.SX32 R13, R19.reuse, R2, 0x1, P5 ;  /* 0x00000002130d7211 */ /* 0x040fe200028f0eff */
[----:B--2---:R-:W-:Y:S01]  /*d6f0*/  VIADD R19, R19, UR5 ;  /* 0x0000000513137c36 */ /* 0x004fe20008000000 */
[----:B---3--:R-:W-:Y:S01]  /*d700*/  PRMT R15, R6, 0x7773, RZ ;  /* 0x00007773060f7816 */ /* 0x008fe200000000ff */
[----:B------:R-:W2:Y:S01]  /*d710*/  LDCU UR5, c[0x0][0x3b8] ;  /* 0x00007700ff0577ac */ /* 0x000ea20008000800 */
[----:B------:R-:W-:Y:S01]  /*d720*/  ISETP.LT.AND P1, PT, R3, UR12, !P0 ;  /* 0x0000000c03007c0c */ /* 0x000fe2000c721270 */
[----:B------:R-:W3:Y:S02]  /*d730*/  LDCU UR12, c[0x0][0x39c] ;  /* 0x00007380ff0c77ac */ /* 0x000ee40008000800 */
[----:B------:R1:W-:Y:S01]  /*d740*/  @P4 STG.E.U8 desc[UR8][R12.64], R15 ;  /* 0x0000000f0c004986 */ /* 0x0003e2000c101108 */
[----:B------:R-:W-:-:S02]  /*d750*/  PRMT R21, R7, 0x7772, RZ ;  /* 0x0000777207157816 */ /* 0x000fc400000000ff */
[----:B0-----:R-:W-:Y:S01]  /*d760*/  PRMT R17, R7, 0x7773, RZ ;  /* 0x0000777307117816 */ /* 0x001fe200000000ff */
[C---:B------:R-:W-:Y:S01]  /*d770*/  VIADD R7, R19.reuse, UR6 ;  /* 0x0000000613077c36 */ /* 0x040fe20008000000 */
[C---:B------:R-:W-:Y:S01]  /*d780*/  IADD3 R4, P4, PT, R19.reuse, R0, RZ ;  /* 0x0000000013047210 */ /* 0x040fe20007f9e0ff */
[C---:B------:R-:W-:Y:S01]  /*d790*/  VIADD R3, R28.reuse, 0x7a ;  /* 0x0000007a1c037836 */ /* 0x040fe20000000000 */
[----:B------:R-:W0:Y:S02]  /*d7a0*/  LDCU UR6, c[0x0][0x3b8] ;  /* 0x00007700ff0677ac */ /* 0x000e240008000800 */
[----:B------:R-:W-:Y:S01]  /*d7b0*/  LEA.HI.X.SX32 R5, R19, R2, 0x1, P4 ;  /* 0x0000000213057211 */ /* 0x000fe200020f0eff */
[----:B-1----:R-:W-:Y:S01]  /*d7c0*/  VIADD R15, R7, UR10 ;  /* 0x0000000a070f7c36 */ /* 0x002fe20008000000 */
[----:B------:R-:W-:Y:S01]  /*d7d0*/  ISETP.LT.AND P5, PT, R3, UR13, !P0 ;  /* 0x0000000d03007c0c */ /* 0x000fe2000c7a1270 */
[----:B------:R-:W1:Y:S02]  /*d7e0*/  LDCU UR13, c[0x0][0x39c] ;  /* 0x00007380ff0d77ac */ /* 0x000e640008000800 */
[----:B------:R4:W-:Y:S01]  /*d7f0*/  @P6 STG.E.U8 desc[UR8][R4.64], R21 ;  /* 0x0000001504006986 */ /* 0x0009e2000c101108 */
[----:B------:R-:W-:Y:S01]  /*d800*/  VIADD R3, R28, 0x7b ;  /* 0x0000007b1c037836 */ /* 0x000fe20000000000 */
[-C--:B------:R-:W-:Y:S01]  /*d810*/  IADD3 R12, P6, PT, R15, R0.reuse, RZ ;  /* 0x000000000f0c7210 */ /* 0x080fe20007fde0ff */
[----:B------:R-:W0:Y:S01]  /*d820*/  LDCU UR10, c[0x0][0x3b8] ;  /* 0x00007700ff0a77ac */ /* 0x000e220008000800 */
[----:B------:R-:W-:-:S02]  /*d830*/  IADD3 R6, P4, PT, R7, R0, RZ ;  /* 0x0000000007067210 */ /* 0x000fc40007f9e0ff */
[CC--:B------:R-:W-:Y:S01]  /*d840*/  LEA.HI.X.SX32 R13, R15.reuse, R2.reuse, 0x1, P6 ;  /* 0x000000020f0d7211 */ /* 0x0c0fe200030f0eff */
[----:B------:R-:W-:Y:S01]  /*d850*/  VIADD R15, R15, UR4 ;  /* 0x000000040f0f7c36 */ /* 0x000fe20008000000 */
[----:B------:R-:W-:Y:S01]  /*d860*/  LEA.HI.X.SX32 R7, R7, R2, 0x1, P4 ;  /* 0x0000000207077211 */ /* 0x000fe200020f0eff */
[----:B------:R-:W0:Y:S01]  /*d870*/  LDCU UR4, c[0x0][0x3b8] ;  /* 0x00007700ff0477ac */ /* 0x000e220008000800 */
[----:B---3--:R-:W-:Y:S01]  /*d880*/  ISETP.LT.AND P4, PT, R3, UR12, !P0 ;  /* 0x0000000c03007c0c */ /* 0x008fe2000c781270 */
[----:B------:R-:W3:Y:S01]  /*d890*/  LDCU UR12, c[0x0][0x3b8] ;  /* 0x00007700ff0c77ac */ /* 0x000ee20008000800 */
[C---:B----4-:R-:W-:Y:S01]  /*d8a0*/  VIADD R5, R15.reuse, UR11 ;  /* 0x0000000b0f057c36 */ /* 0x050fe20008000000 */
[----:B------:R-:W-:Y:S01]  /*d8b0*/  PRMT R19, R8, 0x7772, RZ ;  /* 0x0000777208137816 */ /* 0x000fe200000000ff */
[----:B------:R-:W-:Y:S01]  /*d8c0*/  VIADD R3, R28, 0x7c ;  /* 0x0000007c1c037836 */ /* 0x000fe20000000000 */
[----:B------:R2:W-:Y:S01]  /*d8d0*/  @P3 STG.E.U8 desc[UR8][R6.64], R17 ;  /* 0x0000001106003986 */ /* 0x0005e2000c101108 */
[----:B------:R-:W-:-:S03]  /*d8e0*/  IADD3 R16, P6, PT, R15, R0, RZ ;  /* 0x000000000f107210 */ /* 0x000fc60007fde0ff */
[----:B-1----:R-:W-:Y:S01]  /*d8f0*/  ISETP.LT.AND P3, PT, R3, UR13, !P0 ;  /* 0x0000000d03007c0c */ /* 0x002fe2000c761270 */
[----:B------:R0:W-:Y:S01]  /*d900*/  @P2 STG.E.U8 desc[UR8][R12.64], R19 ;  /* 0x000000130c002986 */ /* 0x0001e2000c101108 */
[----:B------:R-:W1:Y:S01]  /*d910*/  LDCU UR13, c[0x0][0x39c] ;  /* 0x00007380ff0d77ac */ /* 0x000e620008000800 */
[----:B--2---:R-:W-:Y:S01]  /*d920*/  VIADD R7, R5, UR5 ;  /* 0x0000000505077c36 */ /* 0x004fe20008000000 */
[----:B------:R-:W2:Y:S01]  /*d930*/  LDCU UR5, c[0x0][0x39c] ;  /* 0x00007380ff0577ac */ /* 0x000ea20008000800 */
[----:B------:R-:W-:Y:S02]  /*d940*/  LEA.HI.X.SX32 R17, R15, R2, 0x1, P6 ;  /* 0x000000020f117211 */ /* 0x000fe400030f0eff */
[----:B0-----:R-:W-:Y:S01]  /*d950*/  VIADD R13, R7, UR6 ;  /* 0x00000006070d7c36 */ /* 0x001fe20008000000 */
[----:B------:R-:W-:Y:S02]  /*d960*/  PRMT R23, R8, 0x7773, RZ ;  /* 0x0000777308177816 */ /* 0x000fe400000000ff */
[----:B------:R-:W-:Y:S01]  /*d970*/  IADD3 R4, P6, PT, R5, R0, RZ ;  /* 0x0000000005047210 */ /* 0x000fe20007fde0ff */
[----:B------:R-:W-:-:S02]  /*d980*/  VIADD R15, R13, UR10 ;  /* 0x0000000a0d0f7c36 */ /* 0x000fc40008000000 */
[C---:B------:R-:W-:Y:S01]  /*d990*/  VIADD R3, R28.reuse, 0x7d ;  /* 0x0000007d1c037836 */ /* 0x040fe20000000000 */
[----:B------:R0:W-:Y:S01]  /*d9a0*/  @P1 STG.E.U8 desc[UR8][R16.64], R23 ;  /* 0x0000001710001986 */ /* 0x0001e2000c101108 */
[----:B------:R-:W-:Y:S01]  /*d9b0*/  LEA.HI.X.SX32 R5, R5, R2, 0x1, P6 ;  /* 0x0000000205057211 */ /* 0x000fe200030f0eff */
[----:B---3--:R-:W-:Y:S01]  /*d9c0*/  VIADD R19, R15, UR12 ;  /* 0x0000000c0f137c36 */ /* 0x008fe20008000000 */
[-C--:B------:R-:W-:Y:S02]  /*d9d0*/  IADD3 R6, P1, PT, R7, R0.reuse, RZ ;  /* 0x0000000007067210 */ /* 0x080fe40007f3e0ff */
[----:B------:R-:W-:Y:S02]  /*d9e0*/  IADD3 R12, P6, PT, R13, R0, RZ ;  /* 0x000000000d0c7210 */ /* 0x000fe40007fde0ff */
[----:B------:R-:W-:Y:S01]  /*d9f0*/  ISETP.LT.AND P2, PT, R3, UR14, !P0 ;  /* 0x0000000e03007c0c */ /* 0x000fe2000c741270 */
[C---:B------:R-:W-:Y:S01]  /*da00*/  VIADD R3, R28.reuse, 0x7e ;  /* 0x0000007e1c037836 */ /* 0x040fe20000000000 */
[-C--:B------:R-:W-:Y:S01]  /*da10*/  LEA.HI.X.SX32 R7, R7, R2.reuse, 0x1, P1 ;  /* 0x0000000207077211 */ /* 0x080fe200008f0eff */
[----:B------:R-:W-:Y:S01]  /*da20*/  VIADD R21, R19, UR4 ;  /* 0x0000000413157c36 */ /* 0x000fe20008000000 */
[----:B------:R-:W-:Y:S01]  /*da30*/  LEA.HI.X.SX32 R13, R13, R2, 0x1, P6 ;  /* 0x000000020d0d7211 */ /* 0x000fe200030f0eff */
[----:B------:R-:W-:Y:S01]  /*da40*/  VIADD R28, R28, 0x7f ;  /* 0x0000007f1c1c7836 */ /* 0x000fe20000000000 */
[----:B0-----:R-:W-:-:S02]  /*da50*/  IADD3 R16, P1, PT, R19, R0, RZ ;  /* 0x0000000013107210 */ /* 0x001fc40007f3e0ff */
[----:B------:R-:W-:Y:S02]  /*da60*/  IADD3 R14, P6, PT, R15, R0, RZ ;  /* 0x000000000f0e7210 */ /* 0x000fe40007fde0ff */
[-C--:B------:R-:W-:Y:S02]  /*da70*/  LEA.HI.X.SX32 R17, R19, R2.reuse, 0x1, P1 ;  /* 0x0000000213117211 */ /* 0x080fe400008f0eff */
[----:B------:R-:W-:Y:S02]  /*da80*/  LEA.HI.X.SX32 R15, R15, R2, 0x1, P6 ;  /* 0x000000020f0f7211 */ /* 0x000fe400030f0eff */
[----:B-1----:R-:W-:Y:S02]  /*da90*/  ISETP.LT.AND P1, PT, R3, UR13, !P0 ;  /* 0x0000000d03007c0c */ /* 0x002fe4000c721270 */
[----:B------:R-:W-:Y:S02]  /*daa0*/  IADD3 R18, P6, PT, R21, R0, RZ ;  /* 0x0000000015127210 */ /* 0x000fe40007fde0ff */
[----:B--2---:R-:W-:-:S02]  /*dab0*/  ISETP.LT.AND P0, PT, R28, UR5, !P0 ;  /* 0x000000051c007c0c */ /* 0x004fc4000c701270 */
[----:B------:R-:W-:Y:S02]  /*dac0*/  PRMT R25, R9, 0x7772, RZ ;  /* 0x0000777209197816 */ /* 0x000fe400000000ff */
[----:B------:R-:W-:Y:S02]  /*dad0*/  LEA.HI.X.SX32 R19, R21, R2, 0x1, P6 ;  /* 0x0000000215137211 */ /* 0x000fe400030f0eff */
[----:B------:R-:W-:Y:S02]  /*dae0*/  PRMT R23, R9, 0x7773, RZ ;  /* 0x0000777309177816 */ /* 0x000fe400000000ff */
[C---:B------:R-:W-:Y:S02]  /*daf0*/  PRMT R21, R10.reuse, 0x7772, RZ ;  /* 0x000077720a157816 */ /* 0x040fe400000000ff */
[----:B------:R-:W-:Y:S02]  /*db00*/  PRMT R9, R10, 0x7773, RZ ;  /* 0x000077730a097816 */ /* 0x000fe400000000ff */
[C---:B------:R-:W-:Y:S01]  /*db10*/  PRMT R3, R11.reuse, 0x7773, RZ ;  /* 0x000077730b037816 */ /* 0x040fe200000000ff */
[----:B------:R0:W-:Y:S01]  /*db20*/  @P5 STG.E.U8 desc[UR8][R4.64], R25 ;  /* 0x0000001904005986 */ /* 0x0001e2000c101108 */
[----:B------:R-:W-:-:S03]  /*db30*/  PRMT R11, R11, 0x7772, RZ ;  /* 0x000077720b0b7816 */ /* 0x000fc600000000ff */
[----:B------:R0:W-:Y:S04]  /*db40*/  @P4 STG.E.U8 desc[UR8][R6.64], R23 ;  /* 0x0000001706004986 */ /* 0x0001e8000c101108 */
[----:B------:R0:W-:Y:S04]  /*db50*/  @P3 STG.E.U8 desc[UR8][R12.64], R21 ;  /* 0x000000150c003986 */ /* 0x0001e8000c101108 */
[----:B------:R0:W-:Y:S04]  /*db60*/  @P2 STG.E.U8 desc[UR8][R14.64], R9 ;  /* 0x000000090e002986 */ /* 0x0001e8000c101108 */
[----:B------:R0:W-:Y:S01]  /*db70*/  @P1 STG.E.U8 desc[UR8][R16.64], R11 ;  /* 0x0000000b10001986 */ /* 0x0001e2000c101108 */
[----:B------:R-:W-:Y:S05]  /*db80*/  @!P0 EXIT ;  /* 0x000000000000894d */ /* 0x000fea0003800000 */
[----:B------:R-:W-:Y:S01]  /*db90*/  STG.E.U8 desc[UR8][R18.64], R3 ;  /* 0x0000000312007986 */ /* 0x000fe2000c101108 */
[----:B------:R-:W-:Y:S05]  /*dba0*/  EXIT ;  /* 0x000000000000794d */ /* 0x000fea0003800000 */
.L_x_2:
[----:B------:R-:W-:-:S00]  /*dbb0*/  BRA `(.L_x_2) ;  /* 0xfffffffc00fc7947 */ /* 0x000fc0000383ffff */
[----:B------:R-:W-:-:S00]  /*dbc0*/  NOP ;  /* 0x0000000000007918 */ /* 0x000fc00000000000 */
        /* <DEDUP_REMOVED lines=11> */
.L_x_3:


//--------------------- .nv.shared.matmul_kernel  --------------------------
	.section	.nv.shared.matmul_kernel,"aw",@nobits
	.sectionflags	@""
	.align	16
	.zero		1024


//--------------------- .nv.shared.reserved.0     --------------------------
	.section	.nv.shared.reserved.0,"aw",@nobits
	.weak		__nv_reservedSMEM_offset_0_alias
	.size		__nv_reservedSMEM_offset_0_alias, 0, 64
	.other		__nv_reservedSMEM_offset_0_alias,@"STO_CUDA_RESERVED_SHARED STV_DEFAULT"
__nv_reservedSMEM_offset_0_alias:
	.zero		0
	.zero		64


//--------------------- .nv.constant0.matmul_kernel --------------------------
	.section	.nv.constant0.matmul_kernel,"a",@progbits
	.sectionflags	@""
	.align	4
.nv.constant0.matmul_kernel:
	.zero		976


//--------------------- SYMBOLS --------------------------

	.type		.nv.reservedSmem.offset0,@object
	.size		.nv.reservedSmem.offset0,0x4
	.type		.nv.reservedSmem.cap,@object
	.size		.nv.reservedSmem.cap,0x4
